	.target	sm_90a

	.elftype	@"ET_EXEC"


//--------------------- .note.nv.tkinfo           --------------------------
	.section	.note.nv.tkinfo,"",@"SHT_NOTE"
	.sectionflags	@"SHF_NOTE_NV_TKINFO"
	.tkinfo
        /*0018*/ 	.word	0x00000002
        /*0030*/ 	.string	""
        /*0030*/ 	.string	"ptxas"
        /*0030*/ 	.string	"Cuda compilation tools, release 13.0, V13.0.88"
        /*0030*/ 	.string	"Build cuda_13.0.r13.0/compiler.36424714_0"
        /*0030*/ 	.string	"-arch sm_90a -m 64 "



//--------------------- .note.nv.cuinfo           --------------------------
	.section	.note.nv.cuinfo,"",@"SHT_NOTE"
	.sectionflags	@"SHF_NOTE_NV_CUINFO"
        /*0018*/ 	.short	0x0002
        /*001a*/ 	.short	0x005a
        /*001c*/ 	.short	0x0082
	.zero		2


//--------------------- .nv.info                  --------------------------
	.section	.nv.info,"",@"SHT_CUDA_INFO"
	.align	4


	//----- nvinfo : EIATTR_REGCOUNT
	.align		4
        /*0000*/ 	.byte	0x04, 0x2f
        /*0002*/ 	.short	(.L_15 - .L_14)
	.align		4
.L_14:
        /*0004*/ 	.word	index@(_ZN7cutlass13device_kernelINS_4gemm6kernel13GemmUniversalIN4cute5tupleIJiiiiEEENS1_10collective13CollectiveMmaINS1_34MainloopSm90TmaGmmaWarpSpecializedILi28ENS5_IJNS4_1CILi2EEESB_NSA_ILi1EEEEEENS1_32KernelTmaWarpSpecializedPingpongEEENS5_IJNSA_ILi64EEESG_SG_EEEaNS5_IJlSC_lEEEaSI_NS4_8TiledMMAINS4_8MMA_AtomIJNS4_4SM904GMMA26MMA_64x64x32_S32S8S8_SS_TNEEEENS4_6LayoutINS5_IJSC_SC_SC_EEENS5_IJNSA_ILi0EEESR_SR_EEEEENS5_IJNS4_10UnderscoreESU_SU_EEEEENS4_23SM90_TMA_LOAD_MULTICASTENS4_14ComposedLayoutINS4_7SwizzleILi2ELi4ELi3EEENS4_18smem_ptr_flag_bitsILi8EEENSP_INS5_IJNSA_ILi8EEESG_EEENS5_IJSG_SC_EEEEEEEvNS4_8identityESX_S17_vS18_EENS_8epilogue10collective6detail29Sm90TmaWarpSpecializedAdapterINS1B_15DefaultEpilogueIaSI_SI_NS1A_6thread17LinearCombinationIaLi1EiiLNS1F_9ScaleType4KindE0ELNS_15FloatRoundStyleE2EaEENS1_15EpilogueDefaultEEEEEvvEEEEvNT_6ParamsE)
        /*0008*/ 	.word	0x000000a8


	//----- nvinfo : EIATTR_FRAME_SIZE
	.align		4
.L_15:
        /*000c*/ 	.byte	0x04, 0x11
        /*000e*/ 	.short	(.L_17 - .L_16)
	.align		4
.L_16:
        /*0010*/ 	.word	index@(_ZN7cutlass13device_kernelINS_4gemm6kernel13GemmUniversalIN4cute5tupleIJiiiiEEENS1_10collective13CollectiveMmaINS1_34MainloopSm90TmaGmmaWarpSpecializedILi28ENS5_IJNS4_1CILi2EEESB_NSA_ILi1EEEEEENS1_32KernelTmaWarpSpecializedPingpongEEENS5_IJNSA_ILi64EEESG_SG_EEEaNS5_IJlSC_lEEEaSI_NS4_8TiledMMAINS4_8MMA_AtomIJNS4_4SM904GMMA26MMA_64x64x32_S32S8S8_SS_TNEEEENS4_6LayoutINS5_IJSC_SC_SC_EEENS5_IJNSA_ILi0EEESR_SR_EEEEENS5_IJNS4_10UnderscoreESU_SU_EEEEENS4_23SM90_TMA_LOAD_MULTICASTENS4_14ComposedLayoutINS4_7SwizzleILi2ELi4ELi3EEENS4_18smem_ptr_flag_bitsILi8EEENSP_INS5_IJNSA_ILi8EEESG_EEENS5_IJSG_SC_EEEEEEEvNS4_8identityESX_S17_vS18_EENS_8epilogue10collective6detail29Sm90TmaWarpSpecializedAdapterINS1B_15DefaultEpilogueIaSI_SI_NS1A_6thread17LinearCombinationIaLi1EiiLNS1F_9ScaleType4KindE0ELNS_15FloatRoundStyleE2EaEENS1_15EpilogueDefaultEEEEEvvEEEEvNT_6ParamsE)
        /*0014*/ 	.word	0x00000008


	//----- nvinfo : EIATTR_MIN_STACK_SIZE
	.align		4
.L_17:
        /*0018*/ 	.byte	0x04, 0x12
        /*001a*/ 	.short	(.L_19 - .L_18)
	.align		4
.L_18:
        /*001c*/ 	.word	index@(_ZN7cutlass13device_kernelINS_4gemm6kernel13GemmUniversalIN4cute5tupleIJiiiiEEENS1_10collective13CollectiveMmaINS1_34MainloopSm90TmaGmmaWarpSpecializedILi28ENS5_IJNS4_1CILi2EEESB_NSA_ILi1EEEEEENS1_32KernelTmaWarpSpecializedPingpongEEENS5_IJNSA_ILi64EEESG_SG_EEEaNS5_IJlSC_lEEEaSI_NS4_8TiledMMAINS4_8MMA_AtomIJNS4_4SM904GMMA26MMA_64x64x32_S32S8S8_SS_TNEEEENS4_6LayoutINS5_IJSC_SC_SC_EEENS5_IJNSA_ILi0EEESR_SR_EEEEENS5_IJNS4_10UnderscoreESU_SU_EEEEENS4_23SM90_TMA_LOAD_MULTICASTENS4_14ComposedLayoutINS4_7SwizzleILi2ELi4ELi3EEENS4_18smem_ptr_flag_bitsILi8EEENSP_INS5_IJNSA_ILi8EEESG_EEENS5_IJSG_SC_EEEEEEEvNS4_8identityESX_S17_vS18_EENS_8epilogue10collective6detail29Sm90TmaWarpSpecializedAdapterINS1B_15DefaultEpilogueIaSI_SI_NS1A_6thread17LinearCombinationIaLi1EiiLNS1F_9ScaleType4KindE0ELNS_15FloatRoundStyleE2EaEENS1_15EpilogueDefaultEEEEEvvEEEEvNT_6ParamsE)
        /*0020*/ 	.word	0x00000008
.L_19:


//--------------------- .nv.compat                --------------------------
	.section	.nv.compat,"",@"SHT_CUDA_COMPAT_INFO"
	.align	4
        /*0000*/ 	.byte	0x02, 0x09, 0x01, 0x00, 0x02, 0x02, 0x04, 0x00, 0x02, 0x05, 0x05, 0x00, 0x03, 0x07, 0x01, 0x01
        /*0010*/ 	.byte	0x02, 0x03, 0x01, 0x00, 0x02, 0x06, 0x01, 0x00, 0x04, 0x0b, 0x08, 0x00, 0x00, 0x00, 0x00, 0x00
        /*0020*/ 	.byte	0x00, 0x00, 0x00, 0x00


//--------------------- .nv.info._ZN7cutlass13device_kernelINS_4gemm6kernel13GemmUniversalIN4cute5tupleIJiiiiEEENS1_10collective13CollectiveMmaINS1_34MainloopSm90TmaGmmaWarpSpecializedILi28ENS5_IJNS4_1CILi2EEESB_NSA_ILi1EEEEEENS1_32KernelTmaWarpSpecializedPingpongEEENS5_IJNSA_ILi64EEESG_SG_EEEaNS5_IJlSC_lEEEaSI_NS4_8TiledMMAINS4_8MMA_AtomIJNS4_4SM904GMMA26MMA_64x64x32_S32S8S8_SS_TNEEEENS4_6LayoutINS5_IJSC_SC_SC_EEENS5_IJNSA_ILi0EEESR_SR_EEEEENS5_IJNS4_10UnderscoreESU_SU_EEEEENS4_23SM90_TMA_LOAD_MULTICASTENS4_14ComposedLayoutINS4_7SwizzleILi2ELi4ELi3EEENS4_18smem_ptr_flag_bitsILi8EEENSP_INS5_IJNSA_ILi8EEESG_EEENS5_IJSG_SC_EEEEEEEvNS4_8identityESX_S17_vS18_EENS_8epilogue10collective6detail29Sm90TmaWarpSpecializedAdapterINS1B_15DefaultEpilogueIaSI_SI_NS1A_6thread17LinearCombinationIaLi1EiiLNS1F_9ScaleType4KindE0ELNS_15FloatRoundStyleE2EaEENS1_15EpilogueDefaultEEEEEvvEEEEvNT_6ParamsE --------------------------
	.section	.nv.info._ZN7cutlass13device_kernelINS_4gemm6kernel13GemmUniversalIN4cute5tupleIJiiiiEEENS1_10collective13CollectiveMmaINS1_34MainloopSm90TmaGmmaWarpSpecializedILi28ENS5_IJNS4_1CILi2EEESB_NSA_ILi1EEEEEENS1_32KernelTmaWarpSpecializedPingpongEEENS5_IJNSA_ILi64EEESG_SG_EEEaNS5_IJlSC_lEEEaSI_NS4_8TiledMMAINS4_8MMA_AtomIJNS4_4SM904GMMA26MMA_64x64x32_S32S8S8_SS_TNEEEENS4_6LayoutINS5_IJSC_SC_SC_EEENS5_IJNSA_ILi0EEESR_SR_EEEEENS5_IJNS4_10UnderscoreESU_SU_EEEEENS4_23SM90_TMA_LOAD_MULTICASTENS4_14ComposedLayoutINS4_7SwizzleILi2ELi4ELi3EEENS4_18smem_ptr_flag_bitsILi8EEENSP_INS5_IJNSA_ILi8EEESG_EEENS5_IJSG_SC_EEEEEEEvNS4_8identityESX_S17_vS18_EENS_8epilogue10collective6detail29Sm90TmaWarpSpecializedAdapterINS1B_15DefaultEpilogueIaSI_SI_NS1A_6thread17LinearCombinationIaLi1EiiLNS1F_9ScaleType4KindE0ELNS_15FloatRoundStyleE2EaEENS1_15EpilogueDefaultEEEEEvvEEEEvNT_6ParamsE,"",@"SHT_CUDA_INFO"
	.sectionflags	@""
	.align	4


	//----- nvinfo : EIATTR_CUDA_API_VERSION
	.align		4
        /*0000*/ 	.byte	0x04, 0x37
        /*0002*/ 	.short	(.L_21 - .L_20)
.L_20:
        /*0004*/ 	.word	0x00000082


	//----- nvinfo : EIATTR_KPARAM_INFO
	.align		4
.L_21:
        /*0008*/ 	.byte	0x04, 0x17
        /*000a*/ 	.short	(.L_23 - .L_22)
.L_22:
        /*000c*/ 	.word	0x00000000
        /*0010*/ 	.short	0x0000
        /*0012*/ 	.short	0x0070
        /*0014*/ 	.byte	0x00, 0xf0, 0x01, 0x10


	//----- nvinfo : EIATTR_SPARSE_MMA_MASK
	.align		4
.L_23:
        /*0018*/ 	.byte	0x03, 0x50
        /*001a*/ 	.short	0x0000


	//----- nvinfo : EIATTR_MAXREG_COUNT
	.align		4
        /*001c*/ 	.byte	0x03, 0x1b
        /*001e*/ 	.short	0x00a8


	//----- nvinfo : EIATTR_NUM_BARRIERS
	.align		4
        /*0020*/ 	.byte	0x02, 0x4c
        /*0022*/ 	.byte	0x01
	.zero		1


	//----- nvinfo : EIATTR_EXTERNS
	.align		4
        /*0024*/ 	.byte	0x04, 0x0f
        /*0026*/ 	.short	(.L_25 - .L_24)


	//   ....[0]....
	.align		4
.L_24:
        /*0028*/ 	.word	index@(__assertfail)


	//----- nvinfo : EIATTR_ANNOTATIONS
	.align		4
.L_25:
        /*002c*/ 	.byte	0x04, 0x55
        /*002e*/ 	.short	(.L_27 - .L_26)


	//   ....[0]....
.L_26:
        /*0030*/ 	.word	0x00000001
        /*0034*/ 	.byte	0xe0, 0x10, 0x00, 0x00, 0x01, 0x00, 0x00, 0x00, 0x90, 0x40, 0x00, 0x00, 0x01, 0x00, 0x00, 0x00
        /*0044*/ 	.byte	0x00, 0x4e, 0x00, 0x00


	//----- nvinfo : EIATTR_MERCURY_ISA_VERSION
	.align		4
.L_27:
        /*0048*/ 	.byte	0x03, 0x5f
        /*004a*/ 	.short	0x0101


	//----- nvinfo : EIATTR_INT_WARP_WIDE_INSTR_OFFSETS
	.align		4
        /*004c*/ 	.byte	0x04, 0x31
        /*004e*/ 	.short	(.L_29 - .L_28)


	//   ....[0]....
.L_28:
        /*0050*/ 	.word	0x00000860


	//   ....[1]....
        /*0054*/ 	.word	0x00000890


	//   ....[2]....
        /*0058*/ 	.word	0x000008d0


	//   ....[3]....
        /*005c*/ 	.word	0x00000a00


	//   ....[4]....
        /*0060*/ 	.word	0x00000a10


	//   ....[5]....
        /*0064*/ 	.word	0x00000a20


	//   ....[6]....
        /*0068*/ 	.word	0x00000ac0


	//   ....[7]....
        /*006c*/ 	.word	0x00000b00


	//   ....[8]....
        /*0070*/ 	.word	0x00002150


	//----- nvinfo : EIATTR_COOP_GROUP_MASK_REGIDS
	.align		4
.L_29:
        /*0074*/ 	.byte	0x04, 0x29
        /*0076*/ 	.short	(.L_31 - .L_30)


	//   ....[0]....
.L_30:
        /*0078*/ 	.word	0xffffffff


	//   ....[1]....
        /*007c*/ 	.word	0xffffffff


	//   ....[2]....
        /*0080*/ 	.word	0xffffffff


	//   ....[3]....
        /*0084*/ 	.word	0xffffffff


	//   ....[4]....
        /*0088*/ 	.word	0xffffffff


	//   ....[5]....
        /*008c*/ 	.word	0xffffffff


	//   ....[6]....
        /*0090*/ 	.word	0xffffffff


	//----- nvinfo : EIATTR_COOP_GROUP_INSTR_OFFSETS
	.align		4
.L_31:
        /*0094*/ 	.byte	0x04, 0x28
        /*0096*/ 	.short	(.L_33 - .L_32)


	//   ....[0]....
.L_32:
        /*0098*/ 	.word	0x00000070


	//   ....[1]....
        /*009c*/ 	.word	0x00000080


	//   ....[2]....
        /*00a0*/ 	.word	0x00000140


	//   ....[3]....
        /*00a4*/ 	.word	0x00000620


	//   ....[4]....
        /*00a8*/ 	.word	0x00000660


	//   ....[5]....
        /*00ac*/ 	.word	0x00000a40


	//   ....[6]....
        /*00b0*/ 	.word	0x00000c80


	//----- nvinfo : EIATTR_REG_RECONFIG
	.align		4
.L_33:
        /*00b4*/ 	.byte	0x01, 0x54
	.zero		2


	//----- nvinfo : EIATTR_SYSCALL_OFFSETS
	.align		4
        /*00b8*/ 	.byte	0x04, 0x46
        /*00ba*/ 	.short	(.L_35 - .L_34)


	//   ....[0]....
.L_34:
        /*00bc*/ 	.word	0x00001b80


	//----- nvinfo : EIATTR_MBARRIER_INSTR_OFFSETS
	.align		4
.L_35:
        /*00c0*/ 	.byte	0x04, 0x39
        /*00c2*/ 	.short	(.L_37 - .L_36)


	//   ....[0]....
.L_36:
        /*00c4*/ 	.word	0x00000280
        /*00c8*/ 	.word	0x000000ff
        /*00cc*/ 	.word	0x00000000
        /*00d0*/ 	.short	0x0100
        /*00d2*/ 	.byte	0x08
	.zero		1


	//   ....[1]....
        /*00d4*/ 	.word	0x00000290
        /*00d8*/ 	.word	0x000000ff
        /*00dc*/ 	.word	0x000000e0
        /*00e0*/ 	.short	0x0100
        /*00e2*/ 	.byte	0x08
	.zero		1


	//   ....[2]....
        /*00e4*/ 	.word	0x000002a0
        /*00e8*/ 	.word	0x000000ff
        /*00ec*/ 	.word	0x00000008
        /*00f0*/ 	.short	0x0100
        /*00f2*/ 	.byte	0x08
	.zero		1


	//   ....[3]....
        /*00f4*/ 	.word	0x000002b0
        /*00f8*/ 	.word	0x000000ff
        /*00fc*/ 	.word	0x000000e8
        /*0100*/ 	.short	0x0100
        /*0102*/ 	.byte	0x08
	.zero		1


	//   ....[4]....
        /*0104*/ 	.word	0x000002c0
        /*0108*/ 	.word	0x000000ff
        /*010c*/ 	.word	0x00000010
        /*0110*/ 	.short	0x0100
        /*0112*/ 	.byte	0x08
	.zero		1


	//   ....[5]....
        /*0114*/ 	.word	0x000002d0
        /*0118*/ 	.word	0x000000ff
        /*011c*/ 	.word	0x000000f0
        /*0120*/ 	.short	0x0100
        /*0122*/ 	.byte	0x08
	.zero		1


	//   ....[6]....
        /*0124*/ 	.word	0x000002e0
        /*0128*/ 	.word	0x000000ff
        /*012c*/ 	.word	0x00000018
        /*0130*/ 	.short	0x0100
        /*0132*/ 	.byte	0x08
	.zero		1


	//   ....[7]....
        /*0134*/ 	.word	0x000002f0
        /*0138*/ 	.word	0x000000ff
        /*013c*/ 	.word	0x000000f8
        /*0140*/ 	.short	0x0100
        /*0142*/ 	.byte	0x08
	.zero		1


	//   ....[8]....
        /*0144*/ 	.word	0x00000300
        /*0148*/ 	.word	0x000000ff
        /*014c*/ 	.word	0x00000020
        /*0150*/ 	.short	0x0100
        /*0152*/ 	.byte	0x08
	.zero		1


	//   ....[9]....
        /*0154*/ 	.word	0x00000310
        /*0158*/ 	.word	0x000000ff
        /*015c*/ 	.word	0x00000100
        /*0160*/ 	.short	0x0100
        /*0162*/ 	.byte	0x08
	.zero		1


	//   ....[10]....
        /*0164*/ 	.word	0x00000320
        /*0168*/ 	.word	0x000000ff
        /*016c*/ 	.word	0x00000028
        /*0170*/ 	.short	0x0100
        /*0172*/ 	.byte	0x08
	.zero		1


	//   ....[11]....
        /*0174*/ 	.word	0x00000330
        /*0178*/ 	.word	0x000000ff
        /*017c*/ 	.word	0x00000108
        /*0180*/ 	.short	0x0100
        /*0182*/ 	.byte	0x08
	.zero		1


	//   ....[12]....
        /*0184*/ 	.word	0x00000340
        /*0188*/ 	.word	0x000000ff
        /*018c*/ 	.word	0x00000030
        /*0190*/ 	.short	0x0100
        /*0192*/ 	.byte	0x08
	.zero		1


	//   ....[13]....
        /*0194*/ 	.word	0x00000350
        /*0198*/ 	.word	0x000000ff
        /*019c*/ 	.word	0x00000110
        /*01a0*/ 	.short	0x0100
        /*01a2*/ 	.byte	0x08
	.zero		1


	//   ....[14]....
        /*01a4*/ 	.word	0x00000360
        /*01a8*/ 	.word	0x000000ff
        /*01ac*/ 	.word	0x00000038
        /*01b0*/ 	.short	0x0100
        /*01b2*/ 	.byte	0x08
	.zero		1


	//   ....[15]....
        /*01b4*/ 	.word	0x00000370
        /*01b8*/ 	.word	0x000000ff
        /*01bc*/ 	.word	0x00000118
        /*01c0*/ 	.short	0x0100
        /*01c2*/ 	.byte	0x08
	.zero		1


	//   ....[16]....
        /*01c4*/ 	.word	0x00000380
        /*01c8*/ 	.word	0x000000ff
        /*01cc*/ 	.word	0x00000040
        /*01d0*/ 	.short	0x0100
        /*01d2*/ 	.byte	0x08
	.zero		1


	//   ....[17]....
        /*01d4*/ 	.word	0x00000390
        /*01d8*/ 	.word	0x000000ff
        /*01dc*/ 	.word	0x00000120
        /*01e0*/ 	.short	0x0100
        /*01e2*/ 	.byte	0x08
	.zero		1


	//   ....[18]....
        /*01e4*/ 	.word	0x000003a0
        /*01e8*/ 	.word	0x000000ff
        /*01ec*/ 	.word	0x00000048
        /*01f0*/ 	.short	0x0100
        /*01f2*/ 	.byte	0x08
	.zero		1


	//   ....[19]....
        /*01f4*/ 	.word	0x000003b0
        /*01f8*/ 	.word	0x000000ff
        /*01fc*/ 	.word	0x00000128
        /*0200*/ 	.short	0x0100
        /*0202*/ 	.byte	0x08
	.zero		1


	//   ....[20]....
        /*0204*/ 	.word	0x000003c0
        /*0208*/ 	.word	0x000000ff
        /*020c*/ 	.word	0x00000050
        /*0210*/ 	.short	0x0100
        /*0212*/ 	.byte	0x08
	.zero		1


	//   ....[21]....
        /*0214*/ 	.word	0x000003d0
        /*0218*/ 	.word	0x000000ff
        /*021c*/ 	.word	0x00000130
        /*0220*/ 	.short	0x0100
        /*0222*/ 	.byte	0x08
	.zero		1


	//   ....[22]....
        /*0224*/ 	.word	0x000003e0
        /*0228*/ 	.word	0x000000ff
        /*022c*/ 	.word	0x00000058
        /*0230*/ 	.short	0x0100
        /*0232*/ 	.byte	0x08
	.zero		1


	//   ....[23]....
        /*0234*/ 	.word	0x000003f0
        /*0238*/ 	.word	0x000000ff
        /*023c*/ 	.word	0x00000138
        /*0240*/ 	.short	0x0100
        /*0242*/ 	.byte	0x08
	.zero		1


	//   ....[24]....
        /*0244*/ 	.word	0x00000400
        /*0248*/ 	.word	0x000000ff
        /*024c*/ 	.word	0x00000060
        /*0250*/ 	.short	0x0100
        /*0252*/ 	.byte	0x08
	.zero		1


	//   ....[25]....
        /*0254*/ 	.word	0x00000410
        /*0258*/ 	.word	0x000000ff
        /*025c*/ 	.word	0x00000140
        /*0260*/ 	.short	0x0100
        /*0262*/ 	.byte	0x08
	.zero		1


	//   ....[26]....
        /*0264*/ 	.word	0x00000420
        /*0268*/ 	.word	0x000000ff
        /*026c*/ 	.word	0x00000068
        /*0270*/ 	.short	0x0100
        /*0272*/ 	.byte	0x08
	.zero		1


	//   ....[27]....
        /*0274*/ 	.word	0x00000430
        /*0278*/ 	.word	0x000000ff
        /*027c*/ 	.word	0x00000148
        /*0280*/ 	.short	0x0100
        /*0282*/ 	.byte	0x08
	.zero		1


	//   ....[28]....
        /*0284*/ 	.word	0x00000440
        /*0288*/ 	.word	0x000000ff
        /*028c*/ 	.word	0x00000070
        /*0290*/ 	.short	0x0100
        /*0292*/ 	.byte	0x08
	.zero		1


	//   ....[29]....
        /*0294*/ 	.word	0x00000450
        /*0298*/ 	.word	0x000000ff
        /*029c*/ 	.word	0x00000150
        /*02a0*/ 	.short	0x0100
        /*02a2*/ 	.byte	0x08
	.zero		1


	//   ....[30]....
        /*02a4*/ 	.word	0x00000460
        /*02a8*/ 	.word	0x000000ff
        /*02ac*/ 	.word	0x00000078
        /*02b0*/ 	.short	0x0100
        /*02b2*/ 	.byte	0x08
	.zero		1


	//   ....[31]....
        /*02b4*/ 	.word	0x00000470
        /*02b8*/ 	.word	0x000000ff
        /*02bc*/ 	.word	0x00000158
        /*02c0*/ 	.short	0x0100
        /*02c2*/ 	.byte	0x08
	.zero		1


	//   ....[32]....
        /*02c4*/ 	.word	0x00000480
        /*02c8*/ 	.word	0x000000ff
        /*02cc*/ 	.word	0x00000080
        /*02d0*/ 	.short	0x0100
        /*02d2*/ 	.byte	0x08
	.zero		1


	//   ....[33]....
        /*02d4*/ 	.word	0x00000490
        /*02d8*/ 	.word	0x000000ff
        /*02dc*/ 	.word	0x00000160
        /*02e0*/ 	.short	0x0100
        /*02e2*/ 	.byte	0x08
	.zero		1


	//   ....[34]....
        /*02e4*/ 	.word	0x000004a0
        /*02e8*/ 	.word	0x000000ff
        /*02ec*/ 	.word	0x00000088
        /*02f0*/ 	.short	0x0100
        /*02f2*/ 	.byte	0x08
	.zero		1


	//   ....[35]....
        /*02f4*/ 	.word	0x000004b0
        /*02f8*/ 	.word	0x000000ff
        /*02fc*/ 	.word	0x00000168
        /*0300*/ 	.short	0x0100
        /*0302*/ 	.byte	0x08
	.zero		1


	//   ....[36]....
        /*0304*/ 	.word	0x000004c0
        /*0308*/ 	.word	0x000000ff
        /*030c*/ 	.word	0x00000090
        /*0310*/ 	.short	0x0100
        /*0312*/ 	.byte	0x08
	.zero		1


	//   ....[37]....
        /*0314*/ 	.word	0x000004d0
        /*0318*/ 	.word	0x000000ff
        /*031c*/ 	.word	0x00000170
        /*0320*/ 	.short	0x0100
        /*0322*/ 	.byte	0x08
	.zero		1


	//   ....[38]....
        /*0324*/ 	.word	0x000004e0
        /*0328*/ 	.word	0x000000ff
        /*032c*/ 	.word	0x00000098
        /*0330*/ 	.short	0x0100
        /*0332*/ 	.byte	0x08
	.zero		1


	//   ....[39]....
        /*0334*/ 	.word	0x000004f0
        /*0338*/ 	.word	0x000000ff
        /*033c*/ 	.word	0x00000178
        /*0340*/ 	.short	0x0100
        /*0342*/ 	.byte	0x08
	.zero		1


	//   ....[40]....
        /*0344*/ 	.word	0x00000500
        /*0348*/ 	.word	0x000000ff
        /*034c*/ 	.word	0x000000a0
        /*0350*/ 	.short	0x0100
        /*0352*/ 	.byte	0x08
	.zero		1


	//   ....[41]....
        /*0354*/ 	.word	0x00000510
        /*0358*/ 	.word	0x000000ff
        /*035c*/ 	.word	0x00000180
        /*0360*/ 	.short	0x0100
        /*0362*/ 	.byte	0x08
	.zero		1


	//   ....[42]....
        /*0364*/ 	.word	0x00000520
        /*0368*/ 	.word	0x000000ff
        /*036c*/ 	.word	0x000000a8
        /*0370*/ 	.short	0x0100
        /*0372*/ 	.byte	0x08
	.zero		1


	//   ....[43]....
        /*0374*/ 	.word	0x00000530
        /*0378*/ 	.word	0x000000ff
        /*037c*/ 	.word	0x00000188
        /*0380*/ 	.short	0x0100
        /*0382*/ 	.byte	0x08
	.zero		1


	//   ....[44]....
        /*0384*/ 	.word	0x00000540
        /*0388*/ 	.word	0x000000ff
        /*038c*/ 	.word	0x000000b0
        /*0390*/ 	.short	0x0100
        /*0392*/ 	.byte	0x08
	.zero		1


	//   ....[45]....
        /*0394*/ 	.word	0x00000550
        /*0398*/ 	.word	0x000000ff
        /*039c*/ 	.word	0x00000190
        /*03a0*/ 	.short	0x0100
        /*03a2*/ 	.byte	0x08
	.zero		1


	//   ....[46]....
        /*03a4*/ 	.word	0x00000560
        /*03a8*/ 	.word	0x000000ff
        /*03ac*/ 	.word	0x000000b8
        /*03b0*/ 	.short	0x0100
        /*03b2*/ 	.byte	0x08
	.zero		1


	//   ....[47]....
        /*03b4*/ 	.word	0x00000570
        /*03b8*/ 	.word	0x000000ff
        /*03bc*/ 	.word	0x00000198
        /*03c0*/ 	.short	0x0100
        /*03c2*/ 	.byte	0x08
	.zero		1


	//   ....[48]....
        /*03c4*/ 	.word	0x00000580
        /*03c8*/ 	.word	0x000000ff
        /*03cc*/ 	.word	0x000000c0
        /*03d0*/ 	.short	0x0100
        /*03d2*/ 	.byte	0x08
	.zero		1


	//   ....[49]....
        /*03d4*/ 	.word	0x00000590
        /*03d8*/ 	.word	0x000000ff
        /*03dc*/ 	.word	0x000001a0
        /*03e0*/ 	.short	0x0100
        /*03e2*/ 	.byte	0x08
	.zero		1


	//   ....[50]....
        /*03e4*/ 	.word	0x000005a0
        /*03e8*/ 	.word	0x000000ff
        /*03ec*/ 	.word	0x000000c8
        /*03f0*/ 	.short	0x0100
        /*03f2*/ 	.byte	0x08
	.zero		1


	//   ....[51]....
        /*03f4*/ 	.word	0x000005b0
        /*03f8*/ 	.word	0x000000ff
        /*03fc*/ 	.word	0x000001a8
        /*0400*/ 	.short	0x0100
        /*0402*/ 	.byte	0x08
	.zero		1


	//   ....[52]....
        /*0404*/ 	.word	0x000005c0
        /*0408*/ 	.word	0x000000ff
        /*040c*/ 	.word	0x000000d0
        /*0410*/ 	.short	0x0100
        /*0412*/ 	.byte	0x08
	.zero		1


	//   ....[53]....
        /*0414*/ 	.word	0x000005d0
        /*0418*/ 	.word	0x000000ff
        /*041c*/ 	.word	0x000001b0
        /*0420*/ 	.short	0x0100
        /*0422*/ 	.byte	0x08
	.zero		1


	//   ....[54]....
        /*0424*/ 	.word	0x000005e0
        /*0428*/ 	.word	0x000000ff
        /*042c*/ 	.word	0x000000d8
        /*0430*/ 	.short	0x0100
        /*0432*/ 	.byte	0x08
	.zero		1


	//   ....[55]....
        /*0434*/ 	.word	0x000005f0
        /*0438*/ 	.word	0x000000ff
        /*043c*/ 	.word	0x000001b8
        /*0440*/ 	.short	0x0100
        /*0442*/ 	.byte	0x08
	.zero		1


	//   ....[56]....
        /*0444*/ 	.word	0x00000b30
        /*0448*/ 	.word	0x000000ff
        /*044c*/ 	.word	0x000001f0
        /*0450*/ 	.short	0x0100
        /*0452*/ 	.byte	0x08
	.zero		1


	//   ....[57]....
        /*0454*/ 	.word	0x00000bc0
        /*0458*/ 	.word	0x000000ff
        /*045c*/ 	.word	0x000001f8
        /*0460*/ 	.short	0x0100
        /*0462*/ 	.byte	0x08
	.zero		1


	//   ....[58]....
        /*0464*/ 	.word	0x00000c00
        /*0468*/ 	.word	0x000000ff
        /*046c*/ 	.word	0x000001d0
        /*0470*/ 	.short	0x0100
        /*0472*/ 	.byte	0x09
	.zero		1


	//   ....[59]....
        /*0474*/ 	.word	0x00000c10
        /*0478*/ 	.word	0x000000ff
        /*047c*/ 	.word	0x000001d8
        /*0480*/ 	.short	0x0100
        /*0482*/ 	.byte	0x09
	.zero		1


	//   ....[60]....
        /*0484*/ 	.word	0x00000c20
        /*0488*/ 	.word	0x000000ff
        /*048c*/ 	.word	0x000001e0
        /*0490*/ 	.short	0x0100
        /*0492*/ 	.byte	0x09
	.zero		1


	//   ....[61]....
        /*0494*/ 	.word	0x00000c30
        /*0498*/ 	.word	0x000000ff
        /*049c*/ 	.word	0x000001e8
        /*04a0*/ 	.short	0x0100
        /*04a2*/ 	.byte	0x09
	.zero		1


	//   ....[62]....
        /*04a4*/ 	.word	0x00001a60
        /*04a8*/ 	.word	0x0000003f
        /*04ac*/ 	.word	0x00000000
        /*04b0*/ 	.short	0x010a
        /*04b2*/ 	.byte	0x2a
	.zero		1


	//   ....[63]....
        /*04b4*/ 	.word	0x00001c10
        /*04b8*/ 	.word	0x00000003
        /*04bc*/ 	.word	0x00000000
        /*04c0*/ 	.short	0x010a
        /*04c2*/ 	.byte	0x3f
	.zero		1


	//   ....[64]....
        /*04c4*/ 	.word	0x00001c50
        /*04c8*/ 	.word	0x00000003
        /*04cc*/ 	.word	0x00000000
        /*04d0*/ 	.short	0x010a
        /*04d2*/ 	.byte	0x3f
	.zero		1


	//   ....[65]....
        /*04d4*/ 	.word	0x00001e50
        /*04d8*/ 	.word	0x000000ff
        /*04dc*/ 	.word	0x00000000
        /*04e0*/ 	.short	0x010a
        /*04e2*/ 	.byte	0x04
	.zero		1


	//   ....[66]....
        /*04e4*/ 	.word	0x00001e90
        /*04e8*/ 	.word	0x000000ff
        /*04ec*/ 	.word	0x00000000
        /*04f0*/ 	.short	0x010a
        /*04f2*/ 	.byte	0x04
	.zero		1


	//   ....[67]....
        /*04f4*/ 	.word	0x00001ff0
        /*04f8*/ 	.word	0x00000005
        /*04fc*/ 	.word	0x00000000
        /*0500*/ 	.short	0x0101
        /*0502*/ 	.byte	0x3f
	.zero		1


	//   ....[68]....
        /*0504*/ 	.word	0x000020f0
        /*0508*/ 	.word	0x00000040
        /*050c*/ 	.word	0x00000000
        /*0510*/ 	.short	0x0101
        /*0512*/ 	.byte	0x2f
	.zero		1


	//   ....[69]....
        /*0514*/ 	.word	0x000021f0
        /*0518*/ 	.word	0x00000003
        /*051c*/ 	.word	0x00000000
        /*0520*/ 	.short	0x0101
        /*0522*/ 	.byte	0x3f
	.zero		1


	//   ....[70]....
        /*0524*/ 	.word	0x000022b0
        /*0528*/ 	.word	0x0000003f
        /*052c*/ 	.word	0x00000010
        /*0530*/ 	.short	0x010a
        /*0532*/ 	.byte	0x2a
	.zero		1


	//   ....[71]....
        /*0534*/ 	.word	0x000040b0
        /*0538*/ 	.word	0x00000042
        /*053c*/ 	.word	0x00000000
        /*0540*/ 	.short	0x0101
        /*0542*/ 	.byte	0x2f
	.zero		1


	//   ....[72]....
        /*0544*/ 	.word	0x00004b50
        /*0548*/ 	.word	0x0000000a
        /*054c*/ 	.word	0x000000e0
        /*0550*/ 	.short	0x010a
        /*0552*/ 	.byte	0x3f
	.zero		1


	//   ....[73]....
        /*0554*/ 	.word	0x00004f20
        /*0558*/ 	.word	0x00000002
        /*055c*/ 	.word	0x000001f8
        /*0560*/ 	.short	0x0101
        /*0562*/ 	.byte	0x3f
	.zero		1


	//   ....[74]....
        /*0564*/ 	.word	0x00005690
        /*0568*/ 	.word	0x00000007
        /*056c*/ 	.word	0x00000000
        /*0570*/ 	.short	0x010a
        /*0572*/ 	.byte	0x3f
	.zero		1


	//   ....[75]....
        /*0574*/ 	.word	0x00005710
        /*0578*/ 	.word	0x00000009
        /*057c*/ 	.word	0x00000000
        /*0580*/ 	.short	0x010a
        /*0582*/ 	.byte	0x3f
	.zero		1


	//   ....[76]....
        /*0584*/ 	.word	0x000057a0
        /*0588*/ 	.word	0x00000006
        /*058c*/ 	.word	0x00000000
        /*0590*/ 	.short	0x010a
        /*0592*/ 	.byte	0x3f
	.zero		1


	//   ....[77]....
        /*0594*/ 	.word	0x00005830
        /*0598*/ 	.word	0x00000009
        /*059c*/ 	.word	0x00000000
        /*05a0*/ 	.short	0x010a
        /*05a2*/ 	.byte	0x3f
	.zero		1


	//   ....[78]....
        /*05a4*/ 	.word	0x000058c0
        /*05a8*/ 	.word	0x00000006
        /*05ac*/ 	.word	0x00000000
        /*05b0*/ 	.short	0x010a
        /*05b2*/ 	.byte	0x3f
	.zero		1


	//   ....[79]....
        /*05b4*/ 	.word	0x00005950
        /*05b8*/ 	.word	0x00000009
        /*05bc*/ 	.word	0x00000000
        /*05c0*/ 	.short	0x010a
        /*05c2*/ 	.byte	0x3f
	.zero		1


	//   ....[80]....
        /*05c4*/ 	.word	0x000059e0
        /*05c8*/ 	.word	0x00000006
        /*05cc*/ 	.word	0x00000000
        /*05d0*/ 	.short	0x010a
        /*05d2*/ 	.byte	0x3f
	.zero		1


	//   ....[81]....
        /*05d4*/ 	.word	0x00005a70
        /*05d8*/ 	.word	0x00000009
        /*05dc*/ 	.word	0x00000000
        /*05e0*/ 	.short	0x010a
        /*05e2*/ 	.byte	0x3f
	.zero		1


	//   ....[82]....
        /*05e4*/ 	.word	0x00005b00
        /*05e8*/ 	.word	0x00000006
        /*05ec*/ 	.word	0x00000000
        /*05f0*/ 	.short	0x010a
        /*05f2*/ 	.byte	0x3f
	.zero		1


	//   ....[83]....
        /*05f4*/ 	.word	0x00005b90
        /*05f8*/ 	.word	0x00000009
        /*05fc*/ 	.word	0x00000000
        /*0600*/ 	.short	0x010a
        /*0602*/ 	.byte	0x3f
	.zero		1


	//   ....[84]....
        /*0604*/ 	.word	0x00005c20
        /*0608*/ 	.word	0x00000006
        /*060c*/ 	.word	0x00000000
        /*0610*/ 	.short	0x010a
        /*0612*/ 	.byte	0x3f
	.zero		1


	//   ....[85]....
        /*0614*/ 	.word	0x00005cb0
        /*0618*/ 	.word	0x00000009
        /*061c*/ 	.word	0x00000000
        /*0620*/ 	.short	0x010a
        /*0622*/ 	.byte	0x3f
	.zero		1


	//   ....[86]....
        /*0624*/ 	.word	0x00005d40
        /*0628*/ 	.word	0x00000006
        /*062c*/ 	.word	0x00000000
        /*0630*/ 	.short	0x010a
        /*0632*/ 	.byte	0x3f
	.zero		1


	//   ....[87]....
        /*0634*/ 	.word	0x00005dd0
        /*0638*/ 	.word	0x00000009
        /*063c*/ 	.word	0x00000000
        /*0640*/ 	.short	0x010a
        /*0642*/ 	.byte	0x3f
	.zero		1


	//   ....[88]....
        /*0644*/ 	.word	0x00005e60
        /*0648*/ 	.word	0x00000006
        /*064c*/ 	.word	0x00000000
        /*0650*/ 	.short	0x010a
        /*0652*/ 	.byte	0x3f
	.zero		1


	//   ....[89]....
        /*0654*/ 	.word	0x00005ef0
        /*0658*/ 	.word	0x00000009
        /*065c*/ 	.word	0x00000000
        /*0660*/ 	.short	0x010a
        /*0662*/ 	.byte	0x3f
	.zero		1


	//   ....[90]....
        /*0664*/ 	.word	0x00005f80
        /*0668*/ 	.word	0x00000006
        /*066c*/ 	.word	0x00000000
        /*0670*/ 	.short	0x010a
        /*0672*/ 	.byte	0x3f
	.zero		1


	//   ....[91]....
        /*0674*/ 	.word	0x00006010
        /*0678*/ 	.word	0x00000009
        /*067c*/ 	.word	0x00000000
        /*0680*/ 	.short	0x010a
        /*0682*/ 	.byte	0x3f
	.zero		1


	//   ....[92]....
        /*0684*/ 	.word	0x000060a0
        /*0688*/ 	.word	0x00000006
        /*068c*/ 	.word	0x00000000
        /*0690*/ 	.short	0x010a
        /*0692*/ 	.byte	0x3f
	.zero		1


	//   ....[93]....
        /*0694*/ 	.word	0x00006130
        /*0698*/ 	.word	0x00000009
        /*069c*/ 	.word	0x00000000
        /*06a0*/ 	.short	0x010a
        /*06a2*/ 	.byte	0x3f
	.zero		1


	//   ....[94]....
        /*06a4*/ 	.word	0x000061c0
        /*06a8*/ 	.word	0x00000006
        /*06ac*/ 	.word	0x00000000
        /*06b0*/ 	.short	0x010a
        /*06b2*/ 	.byte	0x3f
	.zero		1


	//   ....[95]....
        /*06b4*/ 	.word	0x00006250
        /*06b8*/ 	.word	0x00000009
        /*06bc*/ 	.word	0x00000000
        /*06c0*/ 	.short	0x010a
        /*06c2*/ 	.byte	0x3f
	.zero		1


	//   ....[96]....
        /*06c4*/ 	.word	0x000062e0
        /*06c8*/ 	.word	0x00000006
        /*06cc*/ 	.word	0x00000000
        /*06d0*/ 	.short	0x010a
        /*06d2*/ 	.byte	0x3f
	.zero		1


	//   ....[97]....
        /*06d4*/ 	.word	0x00006370
        /*06d8*/ 	.word	0x00000009
        /*06dc*/ 	.word	0x00000000
        /*06e0*/ 	.short	0x010a
        /*06e2*/ 	.byte	0x3f
	.zero		1


	//   ....[98]....
        /*06e4*/ 	.word	0x00006400
        /*06e8*/ 	.word	0x00000006
        /*06ec*/ 	.word	0x00000000
        /*06f0*/ 	.short	0x010a
        /*06f2*/ 	.byte	0x3f
	.zero		1


	//   ....[99]....
        /*06f4*/ 	.word	0x00006490
        /*06f8*/ 	.word	0x00000009
        /*06fc*/ 	.word	0x00000000
        /*0700*/ 	.short	0x010a
        /*0702*/ 	.byte	0x3f
	.zero		1


	//   ....[100]....
        /*0704*/ 	.word	0x00006520
        /*0708*/ 	.word	0x00000006
        /*070c*/ 	.word	0x00000000
        /*0710*/ 	.short	0x010a
        /*0712*/ 	.byte	0x3f
	.zero		1


	//   ....[101]....
        /*0714*/ 	.word	0x000065b0
        /*0718*/ 	.word	0x00000003
        /*071c*/ 	.word	0x00000000
        /*0720*/ 	.short	0x010a
        /*0722*/ 	.byte	0x3f
	.zero		1


	//   ....[102]....
        /*0724*/ 	.word	0x00006610
        /*0728*/ 	.word	0x00000041
        /*072c*/ 	.word	0x00000000
        /*0730*/ 	.short	0x010a
        /*0732*/ 	.byte	0x3f
	.zero		1


	//   ....[103]....
        /*0734*/ 	.word	0x00006660
        /*0738*/ 	.word	0x00000003
        /*073c*/ 	.word	0x00000000
        /*0740*/ 	.short	0x010a
        /*0742*/ 	.byte	0x3f
	.zero		1


	//   ....[104]....
        /*0744*/ 	.word	0x000066c0
        /*0748*/ 	.word	0x00000005
        /*074c*/ 	.word	0x00000000
        /*0750*/ 	.short	0x010a
        /*0752*/ 	.byte	0x3f
	.zero		1


	//   ....[105]....
        /*0754*/ 	.word	0x00006710
        /*0758*/ 	.word	0x00000041
        /*075c*/ 	.word	0x00000010
        /*0760*/ 	.short	0x010a
        /*0762*/ 	.byte	0x3f
	.zero		1


	//   ....[106]....
        /*0764*/ 	.word	0x000067e0
        /*0768*/ 	.word	0x0000000a
        /*076c*/ 	.word	0x000000e0
        /*0770*/ 	.short	0x010a
        /*0772*/ 	.byte	0x3f
	.zero		1


	//   ....[107]....
        /*0774*/ 	.word	0x000068b0
        /*0778*/ 	.word	0x00000007
        /*077c*/ 	.word	0x00000000
        /*0780*/ 	.short	0x010a
        /*0782*/ 	.byte	0x3f
	.zero		1


	//   ....[108]....
        /*0784*/ 	.word	0x00006900
        /*0788*/ 	.word	0x00000009
        /*078c*/ 	.word	0x00000000
        /*0790*/ 	.short	0x010a
        /*0792*/ 	.byte	0x3f
	.zero		1


	//   ....[109]....
        /*0794*/ 	.word	0x00006950
        /*0798*/ 	.word	0x00000006
        /*079c*/ 	.word	0x00000000
        /*07a0*/ 	.short	0x010a
        /*07a2*/ 	.byte	0x3f
	.zero		1


	//   ....[110]....
        /*07a4*/ 	.word	0x000069a0
        /*07a8*/ 	.word	0x00000009
        /*07ac*/ 	.word	0x00000000
        /*07b0*/ 	.short	0x010a
        /*07b2*/ 	.byte	0x3f
	.zero		1


	//   ....[111]....
        /*07b4*/ 	.word	0x000069f0
        /*07b8*/ 	.word	0x00000006
        /*07bc*/ 	.word	0x00000000
        /*07c0*/ 	.short	0x010a
        /*07c2*/ 	.byte	0x3f
	.zero		1


	//   ....[112]....
        /*07c4*/ 	.word	0x00006a40
        /*07c8*/ 	.word	0x00000009
        /*07cc*/ 	.word	0x00000000
        /*07d0*/ 	.short	0x010a
        /*07d2*/ 	.byte	0x3f
	.zero		1


	//   ....[113]....
        /*07d4*/ 	.word	0x00006a90
        /*07d8*/ 	.word	0x00000006
        /*07dc*/ 	.word	0x00000000
        /*07e0*/ 	.short	0x010a
        /*07e2*/ 	.byte	0x3f
	.zero		1


	//   ....[114]....
        /*07e4*/ 	.word	0x00006ae0
        /*07e8*/ 	.word	0x00000009
        /*07ec*/ 	.word	0x00000000
        /*07f0*/ 	.short	0x010a
        /*07f2*/ 	.byte	0x3f
	.zero		1


	//   ....[115]....
        /*07f4*/ 	.word	0x00006b30
        /*07f8*/ 	.word	0x00000006
        /*07fc*/ 	.word	0x00000000
        /*0800*/ 	.short	0x010a
        /*0802*/ 	.byte	0x3f
	.zero		1


	//   ....[116]....
        /*0804*/ 	.word	0x00006b80
        /*0808*/ 	.word	0x00000009
        /*080c*/ 	.word	0x00000000
        /*0810*/ 	.short	0x010a
        /*0812*/ 	.byte	0x3f
	.zero		1


	//   ....[117]....
        /*0814*/ 	.word	0x00006bd0
        /*0818*/ 	.word	0x00000006
        /*081c*/ 	.word	0x00000000
        /*0820*/ 	.short	0x010a
        /*0822*/ 	.byte	0x3f
	.zero		1


	//   ....[118]....
        /*0824*/ 	.word	0x00006c20
        /*0828*/ 	.word	0x00000009
        /*082c*/ 	.word	0x00000000
        /*0830*/ 	.short	0x010a
        /*0832*/ 	.byte	0x3f
	.zero		1


	//   ....[119]....
        /*0834*/ 	.word	0x00006c70
        /*0838*/ 	.word	0x00000006
        /*083c*/ 	.word	0x00000000
        /*0840*/ 	.short	0x010a
        /*0842*/ 	.byte	0x3f
	.zero		1


	//   ....[120]....
        /*0844*/ 	.word	0x00006cc0
        /*0848*/ 	.word	0x00000009
        /*084c*/ 	.word	0x00000000
        /*0850*/ 	.short	0x010a
        /*0852*/ 	.byte	0x3f
	.zero		1


	//   ....[121]....
        /*0854*/ 	.word	0x00006d10
        /*0858*/ 	.word	0x00000006
        /*085c*/ 	.word	0x00000000
        /*0860*/ 	.short	0x010a
        /*0862*/ 	.byte	0x3f
	.zero		1


	//   ....[122]....
        /*0864*/ 	.word	0x00006d60
        /*0868*/ 	.word	0x00000009
        /*086c*/ 	.word	0x00000000
        /*0870*/ 	.short	0x010a
        /*0872*/ 	.byte	0x3f
	.zero		1


	//   ....[123]....
        /*0874*/ 	.word	0x00006db0
        /*0878*/ 	.word	0x00000006
        /*087c*/ 	.word	0x00000000
        /*0880*/ 	.short	0x010a
        /*0882*/ 	.byte	0x3f
	.zero		1


	//   ....[124]....
        /*0884*/ 	.word	0x00006e00
        /*0888*/ 	.word	0x00000009
        /*088c*/ 	.word	0x00000000
        /*0890*/ 	.short	0x010a
        /*0892*/ 	.byte	0x3f
	.zero		1


	//   ....[125]....
        /*0894*/ 	.word	0x00006e50
        /*0898*/ 	.word	0x00000006
        /*089c*/ 	.word	0x00000000
        /*08a0*/ 	.short	0x010a
        /*08a2*/ 	.byte	0x3f
	.zero		1


	//   ....[126]....
        /*08a4*/ 	.word	0x00006ea0
        /*08a8*/ 	.word	0x00000009
        /*08ac*/ 	.word	0x00000000
        /*08b0*/ 	.short	0x010a
        /*08b2*/ 	.byte	0x3f
	.zero		1


	//   ....[127]....
        /*08b4*/ 	.word	0x00006ef0
        /*08b8*/ 	.word	0x00000006
        /*08bc*/ 	.word	0x00000000
        /*08c0*/ 	.short	0x010a
        /*08c2*/ 	.byte	0x3f
	.zero		1


	//   ....[128]....
        /*08c4*/ 	.word	0x00006f40
        /*08c8*/ 	.word	0x00000009
        /*08cc*/ 	.word	0x00000000
        /*08d0*/ 	.short	0x010a
        /*08d2*/ 	.byte	0x3f
	.zero		1


	//   ....[129]....
        /*08d4*/ 	.word	0x00006f90
        /*08d8*/ 	.word	0x00000006
        /*08dc*/ 	.word	0x00000000
        /*08e0*/ 	.short	0x010a
        /*08e2*/ 	.byte	0x3f
	.zero		1


	//   ....[130]....
        /*08e4*/ 	.word	0x00006fe0
        /*08e8*/ 	.word	0x00000009
        /*08ec*/ 	.word	0x00000000
        /*08f0*/ 	.short	0x010a
        /*08f2*/ 	.byte	0x3f
	.zero		1


	//   ....[131]....
        /*08f4*/ 	.word	0x00007030
        /*08f8*/ 	.word	0x00000006
        /*08fc*/ 	.word	0x00000000
        /*0900*/ 	.short	0x010a
        /*0902*/ 	.byte	0x3f
	.zero		1


	//   ....[132]....
        /*0904*/ 	.word	0x00007080
        /*0908*/ 	.word	0x00000009
        /*090c*/ 	.word	0x00000000
        /*0910*/ 	.short	0x010a
        /*0912*/ 	.byte	0x3f
	.zero		1


	//   ....[133]....
        /*0914*/ 	.word	0x000070d0
        /*0918*/ 	.word	0x00000006
        /*091c*/ 	.word	0x00000000
        /*0920*/ 	.short	0x010a
        /*0922*/ 	.byte	0x3f
	.zero		1


	//----- nvinfo : EIATTR_NUM_MBARRIERS
	.align		4
.L_37:
        /*0924*/ 	.byte	0x03, 0x38
        /*0926*/ 	.short	0x003e


	//----- nvinfo : EIATTR_EXIT_INSTR_OFFSETS
	.align		4
        /*0928*/ 	.byte	0x04, 0x1c
        /*092a*/ 	.short	(.L_39 - .L_38)


	//   ....[0]....
.L_38:
        /*092c*/ 	.word	0x00001720


	//   ....[1]....
        /*0930*/ 	.word	0x00001780


	//   ....[2]....
        /*0934*/ 	.word	0x00004740


	//   ....[3]....
        /*0938*/ 	.word	0x00004770


	//   ....[4]....
        /*093c*/ 	.word	0x00006600


	//----- nvinfo : EIATTR_MAX_THREADS
	.align		4
.L_39:
        /*0940*/ 	.byte	0x04, 0x05
        /*0942*/ 	.short	(.L_41 - .L_40)
.L_40:
        /*0944*/ 	.word	0x00000180
        /*0948*/ 	.word	0x00000001
        /*094c*/ 	.word	0x00000001


	//----- nvinfo : EIATTR_CRS_STACK_SIZE
	.align		4
.L_41:
        /*0950*/ 	.byte	0x04, 0x1e
        /*0952*/ 	.short	(.L_43 - .L_42)
.L_42:
        /*0954*/ 	.word	0x00000000


	//----- nvinfo : EIATTR_CBANK_PARAM_SIZE
	.align		4
.L_43:
        /*0958*/ 	.byte	0x03, 0x19
        /*095a*/ 	.short	0x0470


	//----- nvinfo : EIATTR_PARAM_CBANK
	.align		4
        /*095c*/ 	.byte	0x04, 0x0a
        /*095e*/ 	.short	(.L_45 - .L_44)
	.align		4
.L_44:
        /*0960*/ 	.word	index@(.nv.constant0._ZN7cutlass13device_kernelINS_4gemm6kernel13GemmUniversalIN4cute5tupleIJiiiiEEENS1_10collective13CollectiveMmaINS1_34MainloopSm90TmaGmmaWarpSpecializedILi28ENS5_IJNS4_1CILi2EEESB_NSA_ILi1EEEEEENS1_32KernelTmaWarpSpecializedPingpongEEENS5_IJNSA_ILi64EEESG_SG_EEEaNS5_IJlSC_lEEEaSI_NS4_8TiledMMAINS4_8MMA_AtomIJNS4_4SM904GMMA26MMA_64x64x32_S32S8S8_SS_TNEEEENS4_6LayoutINS5_IJSC_SC_SC_EEENS5_IJNSA_ILi0EEESR_SR_EEEEENS5_IJNS4_10UnderscoreESU_SU_EEEEENS4_23SM90_TMA_LOAD_MULTICASTENS4_14ComposedLayoutINS4_7SwizzleILi2ELi4ELi3EEENS4_18smem_ptr_flag_bitsILi8EEENSP_INS5_IJNSA_ILi8EEESG_EEENS5_IJSG_SC_EEEEEEEvNS4_8identityESX_S17_vS18_EENS_8epilogue10collective6detail29Sm90TmaWarpSpecializedAdapterINS1B_15DefaultEpilogueIaSI_SI_NS1A_6thread17LinearCombinationIaLi1EiiLNS1F_9ScaleType4KindE0ELNS_15FloatRoundStyleE2EaEENS1_15EpilogueDefaultEEEEEvvEEEEvNT_6ParamsE)
        /*0964*/ 	.short	0x0210
        /*0966*/ 	.short	0x0470


	//----- nvinfo : EIATTR_SW_WAR
	.align		4
.L_45:
        /*0968*/ 	.byte	0x04, 0x36
        /*096a*/ 	.short	(.L_47 - .L_46)
.L_46:
        /*096c*/ 	.word	0x00000008
.L_47:


//--------------------- .nv.callgraph             --------------------------
	.section	.nv.callgraph,"",@"SHT_CUDA_CALLGRAPH"
	.align	4
	.sectionentsize	8
	.align		4
        /*0000*/ 	.word	0x00000000
	.align		4
        /*0004*/ 	.word	0xffffffff
	.align		4
        /*0008*/ 	.word	index@(_ZN7cutlass13device_kernelINS_4gemm6kernel13GemmUniversalIN4cute5tupleIJiiiiEEENS1_10collective13CollectiveMmaINS1_34MainloopSm90TmaGmmaWarpSpecializedILi28ENS5_IJNS4_1CILi2EEESB_NSA_ILi1EEEEEENS1_32KernelTmaWarpSpecializedPingpongEEENS5_IJNSA_ILi64EEESG_SG_EEEaNS5_IJlSC_lEEEaSI_NS4_8TiledMMAINS4_8MMA_AtomIJNS4_4SM904GMMA26MMA_64x64x32_S32S8S8_SS_TNEEEENS4_6LayoutINS5_IJSC_SC_SC_EEENS5_IJNSA_ILi0EEESR_SR_EEEEENS5_IJNS4_10UnderscoreESU_SU_EEEEENS4_23SM90_TMA_LOAD_MULTICASTENS4_14ComposedLayoutINS4_7SwizzleILi2ELi4ELi3EEENS4_18smem_ptr_flag_bitsILi8EEENSP_INS5_IJNSA_ILi8EEESG_EEENS5_IJSG_SC_EEEEEEEvNS4_8identityESX_S17_vS18_EENS_8epilogue10collective6detail29Sm90TmaWarpSpecializedAdapterINS1B_15DefaultEpilogueIaSI_SI_NS1A_6thread17LinearCombinationIaLi1EiiLNS1F_9ScaleType4KindE0ELNS_15FloatRoundStyleE2EaEENS1_15EpilogueDefaultEEEEEvvEEEEvNT_6ParamsE)
	.align		4
        /*000c*/ 	.word	index@(__assertfail)
	.align		4
        /*0010*/ 	.word	0x00000000
	.align		4
        /*0014*/ 	.word	0xfffffffe
	.align		4
        /*0018*/ 	.word	0x00000000
	.align		4
        /*001c*/ 	.word	0xfffffffd
	.align		4
        /*0020*/ 	.word	0x00000000
	.align		4
        /*0024*/ 	.word	0xfffffffc


//--------------------- .nv.constant4             --------------------------
	.section	.nv.constant4,"a",@progbits
	.align	8
	.align		8
.nv.constant4:
        /*0000*/ 	.dword	__assertfail
	.align		8
        /*0008*/ 	.dword	__unnamed_1
	.align		8
        /*0010*/ 	.dword	_ZN40_INTERNAL_39b10ae6_4_k_cu_7b5f47d7_183144cuda3std3__45__cpo5beginE
	.align		8
        /*0018*/ 	.dword	_ZN40_INTERNAL_39b10ae6_4_k_cu_7b5f47d7_183144cuda3std3__45__cpo3endE
	.align		8
        /*0020*/ 	.dword	_ZN40_INTERNAL_39b10ae6_4_k_cu_7b5f47d7_183144cuda3std3__45__cpo6cbeginE
	.align		8
        /*0028*/ 	.dword	_ZN40_INTERNAL_39b10ae6_4_k_cu_7b5f47d7_183144cuda3std3__45__cpo4cendE
	.align		8
        /*0030*/ 	.dword	_ZN40_INTERNAL_39b10ae6_4_k_cu_7b5f47d7_183144cuda3std3__442_GLOBAL__N__39b10ae6_4_k_cu_7b5f47d7_183146ignoreE
	.align		8
        /*0038*/ 	.dword	_ZN40_INTERNAL_39b10ae6_4_k_cu_7b5f47d7_183144cuda3std3__419piecewise_constructE
	.align		8
        /*0040*/ 	.dword	_ZN40_INTERNAL_39b10ae6_4_k_cu_7b5f47d7_183144cuda3std3__48in_placeE
	.align		8
        /*0048*/ 	.dword	_ZN40_INTERNAL_39b10ae6_4_k_cu_7b5f47d7_183144cuda3std6ranges3__45__cpo4swapE
	.align		8
        /*0050*/ 	.dword	_ZN40_INTERNAL_39b10ae6_4_k_cu_7b5f47d7_183144cuda3std6ranges3__45__cpo9iter_moveE
	.align		8
        /*0058*/ 	.dword	_ZN40_INTERNAL_39b10ae6_4_k_cu_7b5f47d7_183144cute7productE
	.align		8
        /*0060*/ 	.dword	_ZN40_INTERNAL_39b10ae6_4_k_cu_7b5f47d7_183144cute1_E
	.align		8
        /*0068*/ 	.dword	$str$22
	.align		8
        /*0070*/ 	.dword	$str$23


//--------------------- .text._ZN7cutlass13device_kernelINS_4gemm6kernel13GemmUniversalIN4cute5tupleIJiiiiEEENS1_10collective13CollectiveMmaINS1_34MainloopSm90TmaGmmaWarpSpecializedILi28ENS5_IJNS4_1CILi2EEESB_NSA_ILi1EEEEEENS1_32KernelTmaWarpSpecializedPingpongEEENS5_IJNSA_ILi64EEESG_SG_EEEaNS5_IJlSC_lEEEaSI_NS4_8TiledMMAINS4_8MMA_AtomIJNS4_4SM904GMMA26MMA_64x64x32_S32S8S8_SS_TNEEEENS4_6LayoutINS5_IJSC_SC_SC_EEENS5_IJNSA_ILi0EEESR_SR_EEEEENS5_IJNS4_10UnderscoreESU_SU_EEEEENS4_23SM90_TMA_LOAD_MULTICASTENS4_14ComposedLayoutINS4_7SwizzleILi2ELi4ELi3EEENS4_18smem_ptr_flag_bitsILi8EEENSP_INS5_IJNSA_ILi8EEESG_EEENS5_IJSG_SC_EEEEEEEvNS4_8identityESX_S17_vS18_EENS_8epilogue10collective6detail29Sm90TmaWarpSpecializedAdapterINS1B_15DefaultEpilogueIaSI_SI_NS1A_6thread17LinearCombinationIaLi1EiiLNS1F_9ScaleType4KindE0ELNS_15FloatRoundStyleE2EaEENS1_15EpilogueDefaultEEEEEvvEEEEvNT_6ParamsE --------------------------
	.section	.text._ZN7cutlass13device_kernelINS_4gemm6kernel13GemmUniversalIN4cute5tupleIJiiiiEEENS1_10collective13CollectiveMmaINS1_34MainloopSm90TmaGmmaWarpSpecializedILi28ENS5_IJNS4_1CILi2EEESB_NSA_ILi1EEEEEENS1_32KernelTmaWarpSpecializedPingpongEEENS5_IJNSA_ILi64EEESG_SG_EEEaNS5_IJlSC_lEEEaSI_NS4_8TiledMMAINS4_8MMA_AtomIJNS4_4SM904GMMA26MMA_64x64x32_S32S8S8_SS_TNEEEENS4_6LayoutINS5_IJSC_SC_SC_EEENS5_IJNSA_ILi0EEESR_SR_EEEEENS5_IJNS4_10UnderscoreESU_SU_EEEEENS4_23SM90_TMA_LOAD_MULTICASTENS4_14ComposedLayoutINS4_7SwizzleILi2ELi4ELi3EEENS4_18smem_ptr_flag_bitsILi8EEENSP_INS5_IJNSA_ILi8EEESG_EEENS5_IJSG_SC_EEEEEEEvNS4_8identityESX_S17_vS18_EENS_8epilogue10collective6detail29Sm90TmaWarpSpecializedAdapterINS1B_15DefaultEpilogueIaSI_SI_NS1A_6thread17LinearCombinationIaLi1EiiLNS1F_9ScaleType4KindE0ELNS_15FloatRoundStyleE2EaEENS1_15EpilogueDefaultEEEEEvvEEEEvNT_6ParamsE,"ax",@progbits
	.align	128
.text._ZN7cutlass13device_kernelINS_4gemm6kernel13GemmUniversalIN4cute5tupleIJiiiiEEENS1_10collective13CollectiveMmaINS1_34MainloopSm90TmaGmmaWarpSpecializedILi28ENS5_IJNS4_1CILi2EEESB_NSA_ILi1EEEEEENS1_32KernelTmaWarpSpecializedPingpongEEENS5_IJNSA_ILi64EEESG_SG_EEEaNS5_IJlSC_lEEEaSI_NS4_8TiledMMAINS4_8MMA_AtomIJNS4_4SM904GMMA26MMA_64x64x32_S32S8S8_SS_TNEEEENS4_6LayoutINS5_IJSC_SC_SC_EEENS5_IJNSA_ILi0EEESR_SR_EEEEENS5_IJNS4_10UnderscoreESU_SU_EEEEENS4_23SM90_TMA_LOAD_MULTICASTENS4_14ComposedLayoutINS4_7SwizzleILi2ELi4ELi3EEENS4_18smem_ptr_flag_bitsILi8EEENSP_INS5_IJNSA_ILi8EEESG_EEENS5_IJSG_SC_EEEEEEEvNS4_8identityESX_S17_vS18_EENS_8epilogue10collective6detail29Sm90TmaWarpSpecializedAdapterINS1B_15DefaultEpilogueIaSI_SI_NS1A_6thread17LinearCombinationIaLi1EiiLNS1F_9ScaleType4KindE0ELNS_15FloatRoundStyleE2EaEENS1_15EpilogueDefaultEEEEEvvEEEEvNT_6ParamsE:
        .type           _ZN7cutlass13device_kernelINS_4gemm6kernel13GemmUniversalIN4cute5tupleIJiiiiEEENS1_10collective13CollectiveMmaINS1_34MainloopSm90TmaGmmaWarpSpecializedILi28ENS5_IJNS4_1CILi2EEESB_NSA_ILi1EEEEEENS1_32KernelTmaWarpSpecializedPingpongEEENS5_IJNSA_ILi64EEESG_SG_EEEaNS5_IJlSC_lEEEaSI_NS4_8TiledMMAINS4_8MMA_AtomIJNS4_4SM904GMMA26MMA_64x64x32_S32S8S8_SS_TNEEEENS4_6LayoutINS5_IJSC_SC_SC_EEENS5_IJNSA_ILi0EEESR_SR_EEEEENS5_IJNS4_10UnderscoreESU_SU_EEEEENS4_23SM90_TMA_LOAD_MULTICASTENS4_14ComposedLayoutINS4_7SwizzleILi2ELi4ELi3EEENS4_18smem_ptr_flag_bitsILi8EEENSP_INS5_IJNSA_ILi8EEESG_EEENS5_IJSG_SC_EEEEEEEvNS4_8identityESX_S17_vS18_EENS_8epilogue10collective6detail29Sm90TmaWarpSpecializedAdapterINS1B_15DefaultEpilogueIaSI_SI_NS1A_6thread17LinearCombinationIaLi1EiiLNS1F_9ScaleType4KindE0ELNS_15FloatRoundStyleE2EaEENS1_15EpilogueDefaultEEEEEvvEEEEvNT_6ParamsE,@function
        .size           _ZN7cutlass13device_kernelINS_4gemm6kernel13GemmUniversalIN4cute5tupleIJiiiiEEENS1_10collective13CollectiveMmaINS1_34MainloopSm90TmaGmmaWarpSpecializedILi28ENS5_IJNS4_1CILi2EEESB_NSA_ILi1EEEEEENS1_32KernelTmaWarpSpecializedPingpongEEENS5_IJNSA_ILi64EEESG_SG_EEEaNS5_IJlSC_lEEEaSI_NS4_8TiledMMAINS4_8MMA_AtomIJNS4_4SM904GMMA26MMA_64x64x32_S32S8S8_SS_TNEEEENS4_6LayoutINS5_IJSC_SC_SC_EEENS5_IJNSA_ILi0EEESR_SR_EEEEENS5_IJNS4_10UnderscoreESU_SU_EEEEENS4_23SM90_TMA_LOAD_MULTICASTENS4_14ComposedLayoutINS4_7SwizzleILi2ELi4ELi3EEENS4_18smem_ptr_flag_bitsILi8EEENSP_INS5_IJNSA_ILi8EEESG_EEENS5_IJSG_SC_EEEEEEEvNS4_8identityESX_S17_vS18_EENS_8epilogue10collective6detail29Sm90TmaWarpSpecializedAdapterINS1B_15DefaultEpilogueIaSI_SI_NS1A_6thread17LinearCombinationIaLi1EiiLNS1F_9ScaleType4KindE0ELNS_15FloatRoundStyleE2EaEENS1_15EpilogueDefaultEEEEEvvEEEEvNT_6ParamsE,(.L_x_190 - _ZN7cutlass13device_kernelINS_4gemm6kernel13GemmUniversalIN4cute5tupleIJiiiiEEENS1_10collective13CollectiveMmaINS1_34MainloopSm90TmaGmmaWarpSpecializedILi28ENS5_IJNS4_1CILi2EEESB_NSA_ILi1EEEEEENS1_32KernelTmaWarpSpecializedPingpongEEENS5_IJNSA_ILi64EEESG_SG_EEEaNS5_IJlSC_lEEEaSI_NS4_8TiledMMAINS4_8MMA_AtomIJNS4_4SM904GMMA26MMA_64x64x32_S32S8S8_SS_TNEEEENS4_6LayoutINS5_IJSC_SC_SC_EEENS5_IJNSA_ILi0EEESR_SR_EEEEENS5_IJNS4_10UnderscoreESU_SU_EEEEENS4_23SM90_TMA_LOAD_MULTICASTENS4_14ComposedLayoutINS4_7SwizzleILi2ELi4ELi3EEENS4_18smem_ptr_flag_bitsILi8EEENSP_INS5_IJNSA_ILi8EEESG_EEENS5_IJSG_SC_EEEEEEEvNS4_8identityESX_S17_vS18_EENS_8epilogue10collective6detail29Sm90TmaWarpSpecializedAdapterINS1B_15DefaultEpilogueIaSI_SI_NS1A_6thread17LinearCombinationIaLi1EiiLNS1F_9ScaleType4KindE0ELNS_15FloatRoundStyleE2EaEENS1_15EpilogueDefaultEEEEEvvEEEEvNT_6ParamsE)
        .other          _ZN7cutlass13device_kernelINS_4gemm6kernel13GemmUniversalIN4cute5tupleIJiiiiEEENS1_10collective13CollectiveMmaINS1_34MainloopSm90TmaGmmaWarpSpecializedILi28ENS5_IJNS4_1CILi2EEESB_NSA_ILi1EEEEEENS1_32KernelTmaWarpSpecializedPingpongEEENS5_IJNSA_ILi64EEESG_SG_EEEaNS5_IJlSC_lEEEaSI_NS4_8TiledMMAINS4_8MMA_AtomIJNS4_4SM904GMMA26MMA_64x64x32_S32S8S8_SS_TNEEEENS4_6LayoutINS5_IJSC_SC_SC_EEENS5_IJNSA_ILi0EEESR_SR_EEEEENS5_IJNS4_10UnderscoreESU_SU_EEEEENS4_23SM90_TMA_LOAD_MULTICASTENS4_14ComposedLayoutINS4_7SwizzleILi2ELi4ELi3EEENS4_18smem_ptr_flag_bitsILi8EEENSP_INS5_IJNSA_ILi8EEESG_EEENS5_IJSG_SC_EEEEEEEvNS4_8identityESX_S17_vS18_EENS_8epilogue10collective6detail29Sm90TmaWarpSpecializedAdapterINS1B_15DefaultEpilogueIaSI_SI_NS1A_6thread17LinearCombinationIaLi1EiiLNS1F_9ScaleType4KindE0ELNS_15FloatRoundStyleE2EaEENS1_15EpilogueDefaultEEEEEvvEEEEvNT_6ParamsE,@"STO_CUDA_ENTRY STV_DEFAULT"
_ZN7cutlass13device_kernelINS_4gemm6kernel13GemmUniversalIN4cute5tupleIJiiiiEEENS1_10collective13CollectiveMmaINS1_34MainloopSm90TmaGmmaWarpSpecializedILi28ENS5_IJNS4_1CILi2EEESB_NSA_ILi1EEEEEENS1_32KernelTmaWarpSpecializedPingpongEEENS5_IJNSA_ILi64EEESG_SG_EEEaNS5_IJlSC_lEEEaSI_NS4_8TiledMMAINS4_8MMA_AtomIJNS4_4SM904GMMA26MMA_64x64x32_S32S8S8_SS_TNEEEENS4_6LayoutINS5_IJSC_SC_SC_EEENS5_IJNSA_ILi0EEESR_SR_EEEEENS5_IJNS4_10UnderscoreESU_SU_EEEEENS4_23SM90_TMA_LOAD_MULTICASTENS4_14ComposedLayoutINS4_7SwizzleILi2ELi4ELi3EEENS4_18smem_ptr_flag_bitsILi8EEENSP_INS5_IJNSA_ILi8EEESG_EEENS5_IJSG_SC_EEEEEEEvNS4_8identityESX_S17_vS18_EENS_8epilogue10collective6detail29Sm90TmaWarpSpecializedAdapterINS1B_15DefaultEpilogueIaSI_SI_NS1A_6thread17LinearCombinationIaLi1EiiLNS1F_9ScaleType4KindE0ELNS_15FloatRoundStyleE2EaEENS1_15EpilogueDefaultEEEEEvvEEEEvNT_6ParamsE:
[----:B------:R-:W0:Y:S02]  /*0000*/  LDC R1, c[0x0][0x28] ;  /* 0x00000a00ff017b82 */ /* 0x000e240000000800 */
[----:B0-----:R-:W-:Y:S01]  /*0010*/  VIADD R1, R1, 0xfffffff8 ;  /* 0xfffffff801017836 */ /* 0x001fe20000000000 */
[----:B------:R-:W0:Y:S01]  /*0020*/  S2R R4, SR_TID.X ;  /* 0x0000000000047919 */ /* 0x000e220000002100 */
[----:B------:R-:W-:Y:S01]  /*0030*/  ELECT P0, URZ, PT ;  /* 0x00000000003f782f */ /* 0x000fe20003800000 */
[----:B------:R-:W-:Y:S01]  /*0040*/  BSSY B0, `(.L_x_0) ;  /* 0x000000f000007945 */ /* 0x000fe20003800000 */
[--C-:B0-----:R-:W-:Y:S02]  /*0050*/  SHF.R.U32.HI R2, RZ, 0x5, R4.reuse ;  /* 0x00000005ff027819 */ /* 0x101fe40000011604 */
[----:B------:R-:W-:-:S03]  /*0060*/  SHF.R.U32.HI R7, RZ, 0x7, R4 ;  /* 0x00000007ff077819 */ /* 0x000fc60000011604 */
[----:B------:R-:W0:Y:S04]  /*0070*/  SHFL.IDX PT, R5, R2, RZ, 0x1f ;  /* 0x00001fff02057589 */ /* 0x000e2800000e0000 */
[----:B------:R1:W2:Y:S01]  /*0080*/  SHFL.IDX PT, R10, R7, RZ, 0x1f ;  /* 0x00001fff070a7589 */ /* 0x0002a200000e0000 */
[----:B0-----:R-:W-:-:S13]  /*0090*/  ISETP.NE.OR P0, PT, R5, RZ, !P0 ;  /* 0x000000ff0500720c */ /* 0x001fda0004705670 */
[----:B-12---:R-:W-:Y:S05]  /*00a0*/  @P0 BRA `(.L_x_1) ;  /* 0x0000000000200947 */ /* 0x006fea0003800000 */
[----:B------:R-:W-:Y:S02]  /*00b0*/  ULDC.64 UR4, c[0x0][0x198] ;  /* 0x0000660000047ab9 */ /* 0x000fe40000000a00 */
[----:B------:R-:W-:Y:S02]  /*00c0*/  UIADD3 UR6, UP0, UR4, 0xf0, URZ ;  /* 0x000000f004067890 */ /* 0x000fe4000ff1e03f */
[----:B------:R-:W-:Y:S02]  /*00d0*/  UIADD3 UR4, UP1, UR4, 0x1f0, URZ ;  /* 0x000001f004047890 */ /* 0x000fe4000ff3e03f */
[----:B------:R-:W-:Y:S02]  /*00e0*/  UIADD3.X UR7, URZ, UR5, URZ, UP0, !UPT ;  /* 0x000000053f077290 */ /* 0x000fe400087fe43f */
[----:B------:R-:W-:-:S07]  /*00f0*/  UIADD3.X UR5, URZ, UR5, URZ, UP1, !UPT ;  /* 0x000000053f057290 */ /* 0x000fce0008ffe43f */
[----:B------:R0:W-:Y:S02]  /*0100*/  UTMACCTL.PF [UR6] ;  /* 0x00000000060079b9 */ /* 0x0001e40008040000 */
[----:B------:R0:W-:Y:S02]  /*0110*/  UTMACCTL.PF [UR4] ;  /* 0x00000000040079b9 */ /* 0x0001e40008040000 */
[----:B0-----:R-:W-:Y:S01]  /*0120*/  NOP ;  /* 0x0000000000007918 */ /* 0x001fe20000000000 */
.L_x_1:
[----:B------:R-:W-:Y:S05]  /*0130*/  BSYNC B0 ;  /* 0x0000000000007941 */ /* 0x000fea0003800000 */
.L_x_0:
[----:B------:R-:W0:Y:S01]  /*0140*/  SHFL.IDX PT, R8, R2, RZ, 0x1f ;  /* 0x00001fff02087589 */ /* 0x000e2200000e0000 */
[----:B------:R-:W-:-:S04]  /*0150*/  SHF.R.S32.HI R3, RZ, 0x1f, R4 ;  /* 0x0000001fff037819 */ /* 0x000fc80000011404 */
[----:B------:R-:W-:Y:S02]  /*0160*/  LEA.HI R3, R3, R4, RZ, 0x7 ;  /* 0x0000000403037211 */ /* 0x000fe400078f38ff */
[----:B0-----:R-:W-:-:S13]  /*0170*/  ISETP.NE.AND P0, PT, R8, RZ, PT ;  /* 0x000000ff0800720c */ /* 0x001fda0003f05270 */
[----:B------:R-:W-:Y:S05]  /*0180*/  @P0 BRA `(.L_x_2) ;  /* 0x0000000400240947 */ /* 0x000fea0003800000 */
[----:B------:R-:W-:Y:S01]  /*0190*/  ELECT P0, URZ, PT ;  /* 0x00000000003f782f */ /* 0x000fe20003800000 */
[----:B------:R-:W-:-:S12]  /*01a0*/  BSSY B0, `(.L_x_2) ;  /* 0x0000047000007945 */ /* 0x000fd80003800000 */
[----:B------:R-:W-:Y:S05]  /*01b0*/  @!P0 BRA `(.L_x_3) ;  /* 0x0000000400148947 */ /* 0x000fea0003800000 */
[----:B------:R-:W0:Y:S01]  /*01c0*/  S2UR UR8, SR_CgaCtaId ;  /* 0x00000000000879c3 */ /* 0x000e220000008800 */
[----:B------:R-:W-:Y:S01]  /*01d0*/  UMOV UR4, 0x400 ;  /* 0x0000040000047882 */ /* 0x000fe20000000000 */
[----:B------:R-:W-:Y:S01]  /*01e0*/  UMOV UR5, 0x1 ;  /* 0x0000000100057882 */ /* 0x000fe20000000000 */
[----:B------:R-:W-:Y:S02]  /*01f0*/  UMOV UR6, 0x3 ;  /* 0x0000000300067882 */ /* 0x000fe40000000000 */
[----:B------:R-:W-:-:S04]  /*0200*/  UIADD3 UR6, -UR6, 0x100000, URZ ;  /* 0x0010000006067890 */ /* 0x000fc8000fffe13f */
[----:B------:R-:W-:Y:S02]  /*0210*/  USHF.L.U32 UR7, UR6, 0xb, URZ ;  /* 0x0000000b06077899 */ /* 0x000fe4000800063f */
[----:B------:R-:W-:Y:S02]  /*0220*/  USHF.L.U32 UR6, UR6, 0x1, URZ ;  /* 0x0000000106067899 */ /* 0x000fe4000800063f */
[----:B0-----:R-:W-:Y:S02]  /*0230*/  ULEA UR8, UR8, UR4, 0x18 ;  /* 0x0000000408087291 */ /* 0x001fe4000f8ec03f */
[----:B------:R-:W-:-:S04]  /*0240*/  UIADD3 UR4, -UR5, 0x100000, URZ ;  /* 0x0010000005047890 */ /* 0x000fc8000fffe13f */
[----:B------:R-:W-:Y:S02]  /*0250*/  USHF.L.U32 UR5, UR4, 0xb, URZ ;  /* 0x0000000b04057899 */ /* 0x000fe4000800063f */
[----:B------:R-:W-:Y:S01]  /*0260*/  USHF.L.U32 UR4, UR4, 0x1, URZ ;  /* 0x0000000104047899 */ /* 0x000fe2000800063f */
[----:B------:R-:W0:Y:S11]  /*0270*/  FENCE.VIEW.ASYNC.S ;  /* 0x00000000000073c6 */ /* 0x000e360000000000 */
[----:B0-----:R0:W1:Y:S01]  /*0280*/  SYNCS.EXCH.64 URZ, [UR8], UR4 ;  /* 0x00000004083f75b2 */ /* 0x0010620008000100 */
[----:B------:R0:W2:Y:S01]  /*0290*/  SYNCS.EXCH.64 URZ, [UR8+0xe0], UR6 ;  /* 0x0000e006083f75b2 */ /* 0x0000a20008000100 */
[----:B------:R0:W3:Y:S01]  /*02a0*/  SYNCS.EXCH.64 URZ, [UR8+0x8], UR4 ;  /* 0x00000804083f75b2 */ /* 0x0000e20008000100 */
[----:B------:R0:W4:Y:S01]  /*02b0*/  SYNCS.EXCH.64 URZ, [UR8+0xe8], UR6 ;  /* 0x0000e806083f75b2 */ /* 0x0001220008000100 */
[----:B------:R0:W0:Y:S01]  /*02c0*/  SYNCS.EXCH.64 URZ, [UR8+0x10], UR4 ;  /* 0x00001004083f75b2 */ /* 0x0000220008000100 */
        /* <DEDUP_REMOVED lines=51> */
[----:B-1234-:R-:W-:Y:S01]  /*0600*/  NOP ;  /* 0x0000000000007918 */ /* 0x01efe20000000000 */
.L_x_3:
[----:B0-----:R-:W-:Y:S05]  /*0610*/  BSYNC B0 ;  /* 0x0000000000007941 */ /* 0x001fea0003800000 */
.L_x_2:
[----:B------:R-:W0:Y:S01]  /*0620*/  SHFL.IDX PT, R13, R2, RZ, 0x1f ;  /* 0x00001fff020d7589 */ /* 0x000e2200000e0000 */
[----:B------:R-:W1:Y:S01]  /*0630*/  S2UR UR12, SR_CTAID.X ;  /* 0x00000000000c79c3 */ /* 0x000e620000002500 */
[----:B------:R-:W-:Y:S02]  /*0640*/  LOP3.LUT R3, R3, 0xffffff80, RZ, 0xc0, !PT ;  /* 0xffffff8003037812 */ /* 0x000fe400078ec0ff */
[----:B------:R-:W-:Y:S01]  /*0650*/  ELECT P0, URZ, PT ;  /* 0x00000000003f782f */ /* 0x000fe20003800000 */
[----:B------:R2:W3:Y:S01]  /*0660*/  SHFL.IDX PT, R12, R2, RZ, 0x1f ;  /* 0x00001fff020c7589 */ /* 0x0004e200000e0000 */
[----:B------:R-:W-:Y:S01]  /*0670*/  ELECT P1, URZ, PT ;  /* 0x00000000003f782f */ /* 0x000fe20003820000 */
[----:B------:R-:W-:Y:S01]  /*0680*/  NOP ;  /* 0x0000000000007918 */ /* 0x000fe20000000000 */
[----:B------:R-:W-:Y:S01]  /*0690*/  IMAD.IADD R3, R4, 0x1, -R3 ;  /* 0x0000000104037824 */ /* 0x000fe200078e0a03 */
[----:B------:R-:W4:Y:S01]  /*06a0*/  S2R R6, SR_CTAID.Y ;  /* 0x0000000000067919 */ /* 0x000f220000002600 */
[----:B------:R-:W-:Y:S01]  /*06b0*/  ULDC UR4, c[0x0][0x150] ;  /* 0x0000540000047ab9 */ /* 0x000fe20000000800 */
[----:B------:R-:W5:Y:S01]  /*06c0*/  LDC R14, c[0x0][0x144] ;  /* 0x00005100ff0e7b82 */ /* 0x000f620000000800 */
[----:B------:R-:W-:Y:S01]  /*06d0*/  UMOV UR11, 0x80 ;  /* 0x00000080000b7882 */ /* 0x000fe20000000000 */
[----:B------:R-:W-:Y:S01]  /*06e0*/  SHF.R.S32.HI R0, RZ, 0x1f, R3 ;  /* 0x0000001fff007819 */ /* 0x000fe20000011403 */
[----:B------:R-:W-:Y:S01]  /*06f0*/  NOP ;  /* 0x0000000000007918 */ /* 0x000fe20000000000 */
[C---:B------:R-:W-:Y:S01]  /*0700*/  VIADD R35, R10.reuse, 0xffffffff ;  /* 0xffffffff0a237836 */ /* 0x040fe20000000000 */
[----:B------:R-:W-:Y:S01]  /*0710*/  ISETP.NE.AND P4, PT, R10, RZ, PT ;  /* 0x000000ff0a00720c */ /* 0x000fe20003f85270 */
[----:B------:R-:W-:Y:S01]  /*0720*/  IMAD.MOV.U32 R57, RZ, RZ, 0x1 ;  /* 0x00000001ff397424 */ /* 0x000fe200078e00ff */
[----:B------:R-:W-:Y:S01]  /*0730*/  LEA.HI R9, R0, R3, RZ, 0x3 ;  /* 0x0000000300097211 */ /* 0x000fe200078f18ff */
[----:B------:R-:W5:Y:S01]  /*0740*/  LDC R15, c[0x0][0x140] ;  /* 0x00005000ff0f7b82 */ /* 0x000f620000000800 */
[----:B------:R-:W-:-:S02]  /*0750*/  ISETP.GE.U32.AND P6, PT, R35, 0x2, PT ;  /* 0x000000022300780c */ /* 0x000fc40003fc6070 */
[--C-:B------:R-:W-:Y:S02]  /*0760*/  SHF.R.S32.HI R11, RZ, 0x3, R9.reuse ;  /* 0x00000003ff0b7819 */ /* 0x100fe40000011409 */
[----:B--2---:R-:W-:Y:S02]  /*0770*/  SHF.R.S32.HI R2, RZ, 0x1f, R9 ;  /* 0x0000001fff027819 */ /* 0x004fe40000011409 */
[----:B------:R-:W-:Y:S01]  /*0780*/  SHF.R.S32.HI R9, RZ, 0x1f, R8 ;  /* 0x0000001fff097819 */ /* 0x000fe20000011408 */
[----:B------:R-:W2:Y:S01]  /*0790*/  LDC R25, c[0x0][0x148] ;  /* 0x00005200ff197b82 */ /* 0x000ea20000000800 */
[----:B0-----:R-:W-:Y:S02]  /*07a0*/  ISETP.NE.OR P0, PT, R13, RZ, !P0 ;  /* 0x000000ff0d00720c */ /* 0x001fe40004705670 */
[----:B-1----:R-:W-:Y:S02]  /*07b0*/  I2FP.F32.U32 R13, UR12 ;  /* 0x0000000c000d7c45 */ /* 0x002fe40008201000 */
[----:B------:R-:W-:-:S02]  /*07c0*/  LEA.HI R2, R2, R11, RZ, 0x2 ;  /* 0x0000000b02027211 */ /* 0x000fc400078f10ff */
[----:B------:R-:W-:Y:S01]  /*07d0*/  LEA.HI R9, R9, R8, RZ, 0x2 ;  /* 0x0000000809097211 */ /* 0x000fe200078f10ff */
[----:B------:R-:W-:Y:S01]  /*07e0*/  FMUL R13, R13, UR4 ;  /* 0x000000040d0d7c20 */ /* 0x000fe20008400000 */
[----:B---3--:R-:W-:Y:S01]  /*07f0*/  ISETP.NE.OR P1, PT, R12, RZ, !P1 ;  /* 0x000000ff0c00720c */ /* 0x008fe20004f25670 */
[----:B------:R-:W-:Y:S01]  /*0800*/  ULDC UR4, c[0x0][0x154] ;  /* 0x0000550000047ab9 */ /* 0x000fe20000000800 */
[----:B------:R-:W-:Y:S02]  /*0810*/  LOP3.LUT R12, R2, 0xfffffffc, RZ, 0xc0, !PT ;  /* 0xfffffffc020c7812 */ /* 0x000fe400078ec0ff */
[----:B------:R-:W-:Y:S01]  /*0820*/  LOP3.LUT R9, R9, 0x3ffffffc, RZ, 0xc0, !PT ;  /* 0x3ffffffc09097812 */ /* 0x000fe200078ec0ff */
[----:B------:R-:W0:Y:S01]  /*0830*/  F2I.U32.TRUNC.NTZ R13, R13 ;  /* 0x0000000d000d7305 */ /* 0x000e22000020f000 */
[----:B------:R-:W-:Y:S01]  /*0840*/  SHF.R.S32.HI R2, RZ, 0x1f, R5 ;  /* 0x0000001fff027819 */ /* 0x000fe20000011405 */
[----:B------:R-:W-:Y:S01]  /*0850*/  IMAD.IADD R12, R11, 0x1, -R12 ;  /* 0x000000010b0c7824 */ /* 0x000fe200078e0a0c */
[----:B------:R-:W-:Y:S01]  /*0860*/  VOTEU.ALL UP1, P0 ;  /* 0x00000000003f7886 */ /* 0x000fe20000020000 */
[----:B------:R-:W-:Y:S01]  /*0870*/  IMAD.IADD R9, R8, 0x1, -R9 ;  /* 0x0000000108097824 */ /* 0x000fe200078e0a09 */
[----:B------:R-:W-:Y:S01]  /*0880*/  LEA.HI R2, R2, R5, RZ, 0x2 ;  /* 0x0000000502027211 */ /* 0x000fe200078f10ff */
[----:B------:R-:W-:Y:S01]  /*0890*/  VOTEU.ALL UP0, P0 ;  /* 0x00000000003f7886 */ /* 0x000fe20000000000 */
[----:B----4-:R-:W-:Y:S01]  /*08a0*/  I2FP.F32.U32 R8, R6 ;  /* 0x0000000600087245 */ /* 0x010fe20000201000 */
[----:B------:R-:W-:Y:S01]  /*08b0*/  IMAD R9, R9, 0x4, R12 ;  /* 0x0000000409097824 */ /* 0x000fe200078e020c */
[----:B------:R-:W-:Y:S01]  /*08c0*/  LOP3.LUT R2, R2, 0xfffffffc, RZ, 0xc0, !PT ;  /* 0xfffffffc02027812 */ /* 0x000fe200078ec0ff */
[----:B------:R-:W-:Y:S01]  /*08d0*/  VOTEU.ALL UP2, P1 ;  /* 0x00000000003f7886 */ /* 0x000fe20000840000 */
[----:B------:R-:W1:Y:S01]  /*08e0*/  @!UP1 S2UR UR7, SR_CgaCtaId ;  /* 0x00000000000799c3 */ /* 0x000e620000008800 */
[----:B------:R-:W-:Y:S01]  /*08f0*/  FMUL R8, R8, UR4 ;  /* 0x0000000408087c20 */ /* 0x000fe20008400000 */
[----:B------:R-:W-:Y:S01]  /*0900*/  IMAD.SHL.U32 R56, R9, 0x4, RZ ;  /* 0x0000000409387824 */ /* 0x000fe200078e00ff */
[----:B------:R-:W-:Y:S01]  /*0910*/  UMOV UR4, 0x20 ;  /* 0x0000002000047882 */ /* 0x000fe20000000000 */
[----:B------:R-:W-:Y:S01]  /*0920*/  IMAD.IADD R5, R5, 0x1, -R2 ;  /* 0x0000000105057824 */ /* 0x000fe200078e0a02 */
[----:B------:R-:W-:Y:S01]  /*0930*/  LEA.HI R2, R9, R9, RZ, 0x1 ;  /* 0x0000000909027211 */ /* 0x000fe200078f08ff */
[----:B0-----:R-:W-:Y:S01]  /*0940*/  IMAD.MOV R13, RZ, RZ, -R13 ;  /* 0x000000ffff0d7224 */ /* 0x001fe200078e0a0d */
[----:B------:R-:W0:Y:S01]  /*0950*/  F2I.U32.TRUNC.NTZ R8, R8 ;  /* 0x0000000800087305 */ /* 0x000e22000020f000 */
[----:B------:R-:W3:Y:S01]  /*0960*/  @!UP2 S2UR UR10, SR_CgaCtaId ;  /* 0x00000000000aa9c3 */ /* 0x000ee20000008800 */
[----:B------:R-:W-:Y:S01]  /*0970*/  LOP3.LUT R2, R2, 0xfffffffe, RZ, 0xc0, !PT ;  /* 0xfffffffe02027812 */ /* 0x000fe200078ec0ff */
[----:B-----5:R-:W-:Y:S01]  /*0980*/  IMAD R21, R14, R13, UR12 ;  /* 0x0000000c0e157e24 */ /* 0x020fe2000f8e020d */
[----:B------:R-:W-:Y:S01]  /*0990*/  @!UP1 UMOV UR6, 0x400 ;  /* 0x0000040000069882 */ /* 0x000fe20000000000 */
[----:B------:R-:W-:-:S04]  /*09a0*/  @!UP1 UIADD3 UR4, -UR4, 0x100000, URZ ;  /* 0x0010000004049890 */ /* 0x000fc8000fffe13f */
[----:B------:R-:W-:Y:S02]  /*09b0*/  @!UP1 USHF.L.U32 UR5, UR4, 0xb, URZ ;  /* 0x0000000b04059899 */ /* 0x000fe4000800063f */
[----:B------:R-:W-:Y:S01]  /*09c0*/  @!UP1 USHF.L.U32 UR4, UR4, 0x1, URZ ;  /* 0x0000000104049899 */ /* 0x000fe2000800063f */
[C---:B------:R-:W-:Y:S01]  /*09d0*/  LOP3.LUT R56, R9.reuse, 0xc, R56, 0x78, !PT ;  /* 0x0000000c09387812 */ /* 0x040fe200078e7838 */
[----:B------:R-:W-:Y:S01]  /*09e0*/  IMAD.IADD R2, R9, 0x1, -R2 ;  /* 0x0000000109027824 */ /* 0x000fe200078e0a02 */
[----:B------:R-:W-:Y:S01]  /*09f0*/  @!UP2 UMOV UR9, 0x400 ;  /* 0x000004000009a882 */ /* 0x000fe20000000000 */
[----:B------:R-:W-:Y:S01]  /*0a00*/  VOTEU.ALL UP3, P1 ;  /* 0x00000000003f7886 */ /* 0x000fe20000860000 */
[----:B------:R-:W-:Y:S01]  /*0a10*/  VOTEU.ALL UP4, P1 ;  /* 0x00000000003f7886 */ /* 0x000fe20000880000 */
[----:B------:R-:W-:Y:S01]  /*0a20*/  VOTEU.ALL UP5, P1 ;  /* 0x00000000003f7886 */ /* 0x000fe200008a0000 */
[----:B------:R-:W-:Y:S01]  /*0a30*/  ISETP.NE.AND P3, PT, R2, R21, PT ;  /* 0x000000150200720c */ /* 0x000fe20003f65270 */
[----:B------:R4:W4:Y:S01]  /*0a40*/  SHFL.IDX PT, R14, R7, RZ, 0x1f ;  /* 0x00001fff070e7589 */ /* 0x00092200000e0000 */
[----:B------:R-:W-:Y:S01]  /*0a50*/  ISETP.EQ.U32.AND P2, PT, R15, 0x1, PT ;  /* 0x000000010f00780c */ /* 0x000fe20003f42070 */
[----:B0-----:R-:W-:Y:S01]  /*0a60*/  IMAD.MOV R20, RZ, RZ, -R8 ;  /* 0x000000ffff147224 */ /* 0x001fe200078e0a08 */
[----:B-1----:R-:W-:-:S02]  /*0a70*/  @!UP1 ULEA UR8, UR7, UR6, 0x18 ;  /* 0x0000000607089291 */ /* 0x002fc4000f8ec03f */
[----:B------:R-:W-:-:S04]  /*0a80*/  @!UP2 UIADD3 UR6, -UR11, 0x100000, URZ ;  /* 0x001000000b06a890 */ /* 0x000fc8000fffe13f */
[----:B------:R-:W-:Y:S02]  /*0a90*/  @!UP2 USHF.L.U32 UR7, UR6, 0xb, URZ ;  /* 0x0000000b0607a899 */ /* 0x000fe4000800063f */
[----:B------:R-:W-:Y:S01]  /*0aa0*/  @!UP2 USHF.L.U32 UR6, UR6, 0x1, URZ ;  /* 0x000000010606a899 */ /* 0x000fe2000800063f */
[----:B--2---:R-:W-:Y:S01]  /*0ab0*/  IMAD R9, R25, R20, R6 ;  /* 0x0000001419097224 */ /* 0x004fe200078e0206 */
[----:B------:R-:W-:Y:S01]  /*0ac0*/  VOTEU.ALL UP1, P0 ;  /* 0x00000000003f7886 */ /* 0x000fe20000020000 */
[----:B------:R-:W-:Y:S01]  /*0ad0*/  LOP3.LUT P0, RZ, R3, 0x7, RZ, 0xc0, !PT ;  /* 0x0000000703ff7812 */ /* 0x000fe2000780c0ff */
[----:B---3--:R-:W-:Y:S01]  /*0ae0*/  @!UP2 ULEA UR9, UR10, UR9, 0x18 ;  /* 0x000000090a09a291 */ /* 0x008fe2000f8ec03f */
[----:B------:R-:W-:Y:S01]  /*0af0*/  @P3 LEA.HI R2, R56, R56, RZ, 0x1 ;  /* 0x0000003838023211 */ /* 0x000fe200078f08ff */
[----:B------:R-:W-:Y:S01]  /*0b00*/  VOTEU.ALL UP2, P1 ;  /* 0x00000000003f7886 */ /* 0x000fe20000840000 */
[----:B------:R-:W-:Y:S01]  /*0b10*/  ISETP.NE.AND P1, PT, R5, 0x3, PT ;  /* 0x000000030500780c */ /* 0x000fe20003f25270 */
[----:B------:R-:W0:Y:S02]  /*0b20*/  FENCE.VIEW.ASYNC.S ;  /* 0x00000000000073c6 */ /* 0x000e240000000000 */
[----:B0-----:R0:W1:Y:S01]  /*0b30*/  @!UP0 SYNCS.EXCH.64 URZ, [UR8+0x1f0], UR4 ;  /* 0x0001f004083f85b2 */ /* 0x0010620008000100 */
[----:B------:R-:W-:-:S02]  /*0b40*/  @P3 SHF.R.S32.HI R2, RZ, 0x1, R2 ;  /* 0x00000001ff023819 */ /* 0x000fc40000011402 */
[----:B------:R-:W-:Y:S02]  /*0b50*/  ISETP.EQ.OR P1, PT, R5, RZ, !P1 ;  /* 0x000000ff0500720c */ /* 0x000fe40004f22670 */
[----:B------:R-:W-:Y:S02]  /*0b60*/  @P3 ISETP.NE.AND P5, PT, R2, R9, PT ;  /* 0x000000090200320c */ /* 0x000fe40003fa5270 */
[----:B------:R-:W-:Y:S02]  /*0b70*/  ISETP.LT.U32.AND P0, PT, R56, 0x4, !P0 ;  /* 0x000000043800780c */ /* 0x000fe40004701070 */
[----:B------:R-:W-:Y:S02]  /*0b80*/  ISETP.EQ.AND P1, PT, R10, RZ, P1 ;  /* 0x000000ff0a00720c */ /* 0x000fe40000f22270 */
[----:B------:R-:W-:Y:S02]  /*0b90*/  SEL R2, RZ, 0x1, !P0 ;  /* 0x00000001ff027807 */ /* 0x000fe40004000000 */
[----:B------:R-:W-:-:S02]  /*0ba0*/  @P3 SEL R57, RZ, 0x1, P5 ;  /* 0x00000001ff393807 */ /* 0x000fc40002800000 */
[----:B------:R-:W-:Y:S01]  /*0bb0*/  SEL R16, RZ, 0x1, !P1 ;  /* 0x00000001ff107807 */ /* 0x000fe20004800000 */
[----:B------:R0:W2:Y:S01]  /*0bc0*/  @!UP1 SYNCS.EXCH.64 URZ, [UR8+0x1f8], UR4 ;  /* 0x0001f804083f95b2 */ /* 0x0000a20008000100 */
[----:B------:R-:W-:Y:S01]  /*0bd0*/  NOP ;  /* 0x0000000000007918 */ /* 0x000fe20000000000 */
[----:B------:R-:W-:Y:S02]  /*0be0*/  LOP3.LUT R57, R57, R2, RZ, 0xc0, !PT ;  /* 0x0000000239397212 */ /* 0x000fe400078ec0ff */
[----:B------:R-:W-:Y:S01]  /*0bf0*/  SEL R16, R16, 0x2, P6 ;  /* 0x0000000210107807 */ /* 0x000fe20003000000 */
[----:B------:R0:W3:Y:S01]  /*0c00*/  @!UP2 SYNCS.EXCH.64 URZ, [UR9+0x1d0], UR6 ;  /* 0x0001d006093fa5b2 */ /* 0x0000e20008000100 */
[----:B------:R0:W0:Y:S01]  /*0c10*/  @!UP3 SYNCS.EXCH.64 URZ, [UR9+0x1d8], UR6 ;  /* 0x0001d806093fb5b2 */ /* 0x0000220008000100 */
[----:B------:R0:W0:Y:S01]  /*0c20*/  @!UP4 SYNCS.EXCH.64 URZ, [UR9+0x1e0], UR6 ;  /* 0x0001e006093fc5b2 */ /* 0x0000220008000100 */
[----:B------:R0:W0:Y:S01]  /*0c30*/  @!UP5 SYNCS.EXCH.64 URZ, [UR9+0x1e8], UR6 ;  /* 0x0001e806093fd5b2 */ /* 0x0000220008000100 */
[----:B------:R-:W-:Y:S01]  /*0c40*/  NOP ;  /* 0x0000000000007918 */ /* 0x000fe20000000000 */
[----:B-1--4-:R-:W-:Y:S05]  /*0c50*/  @!P2 BRA `(.L_x_4) ;  /* 0x000000000008a947 */ /* 0x012fea0003800000 */
[----:B0-23--:R-:W-:Y:S01]  /*0c60*/  UCGABAR_ARV ;  /* 0x00000000000079c7 */ /* 0x00dfe20008000000 */
[----:B------:R-:W-:Y:S05]  /*0c70*/  BRA `(.L_x_5) ;  /* 0x0000000000047947 */ /* 0x000fea0003800000 */
.L_x_4:
[----:B0-23--:R-:W-:Y:S01]  /*0c80*/  NOP ;  /* 0x0000000000007918 */ /* 0x00dfe20000000000 */
.L_x_5:
[----:B------:R-:W-:Y:S01]  /*0c90*/  ULDC.64 UR4, c[0x0][0x598] ;  /* 0x0001660000047ab9 */ /* 0x000fe20000000a00 */
[----:B------:R-:W-:Y:S01]  /*0ca0*/  ULDC.64 UR36, c[0x0][0x208] ;  /* 0x0000820000247ab9 */ /* 0x000fe20000000a00 */
[----:B------:R-:W-:-:S04]  /*0cb0*/  ISETP.NE.U32.AND P0, PT, RZ, UR4, PT ;  /* 0x00000004ff007c0c */ /* 0x000fc8000bf05070 */
[----:B------:R-:W-:-:S13]  /*0cc0*/  ISETP.NE.AND.EX P0, PT, RZ, UR5, PT, P0 ;  /* 0x00000005ff007c0c */ /* 0x000fda000bf05300 */
[----:B------:R-:W-:Y:S05]  /*0cd0*/  @!P0 BRA `(.L_x_6) ;  /* 0x00000000001c8947 */ /* 0x000fea0003800000 */
[----:B------:R-:W0:Y:S02]  /*0ce0*/  LDC.64 R8, c[0x0][0x598] ;  /* 0x00016600ff087b82 */ /* 0x000e240000000a00 */
[----:B0-----:R-:W2:Y:S02]  /*0cf0*/  LDG.E.64 R8, desc[UR36][R8.64] ;  /* 0x0000002408087981 */ /* 0x001ea4000c1e1b00 */
[----:B--2---:R-:W-:-:S04]  /*0d00*/  ISETP.NE.U32.AND P0, PT, R8, RZ, PT ;  /* 0x000000ff0800720c */ /* 0x004fc80003f05070 */
[----:B------:R-:W-:-:S13]  /*0d10*/  ISETP.NE.AND.EX P0, PT, R9, RZ, PT, P0 ;  /* 0x000000ff0900720c */ /* 0x000fda0003f05300 */
[----:B------:R-:W-:Y:S05]  /*0d20*/  @!P0 BRA `(.L_x_6) ;  /* 0x0000000000088947 */ /* 0x000fea0003800000 */
[----:B------:R0:W5:Y:S01]  /*0d30*/  LD.E R58, desc[UR36][R8.64] ;  /* 0x00000024083a7980 */ /* 0x000162000c101900 */
[----:B------:R-:W-:Y:S05]  /*0d40*/  BRA `(.L_x_7) ;  /* 0x0000000000247947 */ /* 0x000fea0003800000 */
.L_x_6:
[----:B------:R-:W-:Y:S02]  /*0d50*/  ULDC.64 UR4, c[0x0][0x588] ;  /* 0x0001620000047ab9 */ /* 0x000fe40000000a00 */
[----:B------:R-:W-:-:S04]  /*0d60*/  ISETP.NE.U32.AND P0, PT, RZ, UR4, PT ;  /* 0x00000004ff007c0c */ /* 0x000fc8000bf05070 */
[----:B------:R-:W-:-:S13]  /*0d70*/  ISETP.NE.AND.EX P0, PT, RZ, UR5, PT, P0 ;  /* 0x00000005ff007c0c */ /* 0x000fda000bf05300 */
[----:B------:R-:W-:Y:S05]  /*0d80*/  @!P0 BRA `(.L_x_8) ;  /* 0x00000000000c8947 */ /* 0x000fea0003800000 */
[----:B------:R-:W0:Y:S02]  /*0d90*/  LDC.64 R58, c[0x0][0x588] ;  /* 0x00016200ff3a7b82 */ /* 0x000e240000000a00 */
[----:B0-----:R1:W5:Y:S01]  /*0da0*/  LDG.E R58, desc[UR36][R58.64] ;  /* 0x000000243a3a7981 */ /* 0x001362000c1e1900 */
[----:B------:R-:W-:Y:S05]  /*0db0*/  BRA `(.L_x_7) ;  /* 0x0000000000087947 */ /* 0x000fea0003800000 */
.L_x_8:
[----:B------:R-:W-:Y:S02]  /*0dc0*/  ULDC UR4, c[0x0][0x580] ;  /* 0x0001600000047ab9 */ /* 0x000fe40000000800 */
[----:B------:R-:W-:-:S07]  /*0dd0*/  IMAD.U32 R58, RZ, RZ, UR4 ;  /* 0x00000004ff3a7e24 */ /* 0x000fce000f8e00ff */
.L_x_7:
[----:B------:R-:W-:Y:S02]  /*0de0*/  ULDC.64 UR4, c[0x0][0x5a0] ;  /* 0x0001680000047ab9 */ /* 0x000fe40000000a00 */
[----:B------:R-:W-:-:S04]  /*0df0*/  ISETP.NE.U32.AND P0, PT, RZ, UR4, PT ;  /* 0x00000004ff007c0c */ /* 0x000fc8000bf05070 */
[----:B------:R-:W-:-:S13]  /*0e00*/  ISETP.NE.AND.EX P0, PT, RZ, UR5, PT, P0 ;  /* 0x00000005ff007c0c */ /* 0x000fda000bf05300 */
[----:B------:R-:W-:Y:S05]  /*0e10*/  @!P0 BRA `(.L_x_9) ;  /* 0x00000000001c8947 */ /* 0x000fea0003800000 */
[----:B0-----:R-:W0:Y:S02]  /*0e20*/  LDC.64 R8, c[0x0][0x5a0] ;  /* 0x00016800ff087b82 */ /* 0x001e240000000a00 */
[----:B0-----:R-:W2:Y:S02]  /*0e30*/  LDG.E.64 R8, desc[UR36][R8.64] ;  /* 0x0000002408087981 */ /* 0x001ea4000c1e1b00 */
[----:B--2---:R-:W-:-:S04]  /*0e40*/  ISETP.NE.U32.AND P0, PT, R8, RZ, PT ;  /* 0x000000ff0800720c */ /* 0x004fc80003f05070 */
[----:B------:R-:W-:-:S13]  /*0e50*/  ISETP.NE.AND.EX P0, PT, R9, RZ, PT, P0 ;  /* 0x000000ff0900720c */ /* 0x000fda0003f05300 */
[----:B------:R-:W-:Y:S05]  /*0e60*/  @!P0 BRA `(.L_x_9) ;  /* 0x0000000000088947 */ /* 0x000fea0003800000 */
[----:B-1----:R0:W5:Y:S01]  /*0e70*/  LD.E R59, desc[UR36][R8.64] ;  /* 0x00000024083b7980 */ /* 0x002162000c101900 */
[----:B------:R-:W-:Y:S05]  /*0e80*/  BRA `(.L_x_10) ;  /* 0x0000000000247947 */ /* 0x000fea0003800000 */
.L_x_9:
[----:B------:R-:W-:Y:S02]  /*0e90*/  ULDC.64 UR4, c[0x0][0x590] ;  /* 0x0001640000047ab9 */ /* 0x000fe40000000a00 */
[----:B------:R-:W-:-:S04]  /*0ea0*/  ISETP.NE.U32.AND P0, PT, RZ, UR4, PT ;  /* 0x00000004ff007c0c */ /* 0x000fc8000bf05070 */
[----:B------:R-:W-:-:S13]  /*0eb0*/  ISETP.NE.AND.EX P0, PT, RZ, UR5, PT, P0 ;  /* 0x00000005ff007c0c */ /* 0x000fda000bf05300 */
[----:B------:R-:W-:Y:S05]  /*0ec0*/  @!P0 BRA `(.L_x_11) ;  /* 0x00000000000c8947 */ /* 0x000fea0003800000 */
[----:B0-----:R-:W1:Y:S02]  /*0ed0*/  LDC.64 R8, c[0x0][0x590] ;  /* 0x00016400ff087b82 */ /* 0x001e640000000a00 */
[----:B-1----:R1:W5:Y:S01]  /*0ee0*/  LDG.E R59, desc[UR36][R8.64] ;  /* 0x00000024083b7981 */ /* 0x002362000c1e1900 */
[----:B------:R-:W-:Y:S05]  /*0ef0*/  BRA `(.L_x_10) ;  /* 0x0000000000087947 */ /* 0x000fea0003800000 */
.L_x_11:
[----:B------:R-:W-:Y:S02]  /*0f00*/  ULDC UR4, c[0x0][0x584] ;  /* 0x0001610000047ab9 */ /* 0x000fe40000000800 */
[----:B-1----:R-:W-:-:S07]  /*0f10*/  IMAD.U32 R59, RZ, RZ, UR4 ;  /* 0x00000004ff3b7e24 */ /* 0x002fce000f8e00ff */
.L_x_10:
[----:B------:R-:W2:Y:S01]  /*0f20*/  LDC R2, c[0x0][0x65c] ;  /* 0x00019700ff027b82 */ /* 0x000ea20000000800 */
[----:B------:R-:W-:Y:S01]  /*0f30*/  ULDC UR6, c[0x0][0x28c] ;  /* 0x0000a30000067ab9 */ /* 0x000fe20000000800 */
[----:B------:R-:W-:Y:S01]  /*0f40*/  ISETP.NE.AND P0, PT, R10, 0x2, PT ;  /* 0x000000020a00780c */ /* 0x000fe20003f05270 */
[----:B------:R-:W-:Y:S01]  /*0f50*/  UIADD3 UR6, UR6, 0x3f, URZ ;  /* 0x0000003f06067890 */ /* 0x000fe2000fffe03f */
[----:B01----:R-:W-:Y:S01]  /*0f60*/  IMAD.U32 R8, RZ, RZ, UR12 ;  /* 0x0000000cff087e24 */ /* 0x003fe2000f8e00ff */
[----:B------:R-:W-:Y:S01]  /*0f70*/  UMOV UR39, URZ ;  /* 0x0000003f00277c82 */ /* 0x000fe20008000000 */
[----:B------:R-:W-:Y:S01]  /*0f80*/  IMAD.MOV.U32 R9, RZ, RZ, RZ ;  /* 0x000000ffff097224 */ /* 0x000fe200078e00ff */
[----:B------:R-:W-:Y:S01]  /*0f90*/  USHF.R.S32.HI UR7, URZ, 0x1f, UR6 ;  /* 0x0000001f3f077899 */ /* 0x000fe20008011406 */
[----:B------:R-:W-:Y:S01]  /*0fa0*/  UMOV UR38, URZ ;  /* 0x0000003f00267c82 */ /* 0x000fe20008000000 */
[----:B------:R-:W-:Y:S02]  /*0fb0*/  ULDC.64 UR8, c[0x0][0x650] ;  /* 0x0001940000087ab9 */ /* 0x000fe40000000a00 */
[----:B------:R-:W-:-:S04]  /*0fc0*/  ULEA.HI UR7, UR7, UR6, URZ, 0x6 ;  /* 0x0000000607077291 */ /* 0x000fc8000f8f303f */
[----:B------:R-:W-:Y:S01]  /*0fd0*/  USHF.R.S32.HI UR40, URZ, 0x6, UR7 ;  /* 0x000000063f287899 */ /* 0x000fe20008011407 */
[----:B--2---:R-:W-:-:S13]  /*0fe0*/  ISETP.NE.AND P1, PT, R2, 0x1, PT ;  /* 0x000000010200780c */ /* 0x004fda0003f25270 */
[----:B------:R-:W0:Y:S01]  /*0ff0*/  @P1 LDC R19, c[0x0][0x10] ;  /* 0x00000400ff131b82 */ /* 0x000e220000000800 */
[----:B------:R-:W-:Y:S02]  /*1000*/  @P1 IMAD.MOV.U32 R7, RZ, RZ, RZ ;  /* 0x000000ffff071224 */ /* 0x000fe400078e00ff */
[----:B------:R-:W-:-:S05]  /*1010*/  @P1 IMAD.MOV.U32 R17, RZ, RZ, RZ ;  /* 0x000000ffff111224 */ /* 0x000fca00078e00ff */
[----:B------:R-:W1:Y:S01]  /*1020*/  @!P1 LDC R11, c[0x0][0xc] ;  /* 0x00000300ff0b9b82 */ /* 0x000e620000000800 */
[----:B------:R-:W-:Y:S01]  /*1030*/  ULDC UR4, c[0x0][0xc] ;  /* 0x0000030000047ab9 */ /* 0x000fe20000000800 */
[----:B------:R-:W-:Y:S02]  /*1040*/  ULDC UR5, c[0x0][0x10] ;  /* 0x0000040000057ab9 */ /* 0x000fe40000000800 */
[----:B------:R-:W-:-:S04]  /*1050*/  UIMAD.WIDE.U32 UR4, UR4, UR5, URZ ;  /* 0x00000005040472a5 */ /* 0x000fc8000f8e003f */
[----:B------:R-:W2:Y:S01]  /*1060*/  LDC R2, c[0x0][0x14] ;  /* 0x00000500ff027b82 */ /* 0x000ea20000000800 */
[----:B0-----:R-:W-:-:S04]  /*1070*/  @P1 IMAD.WIDE.U32 R18, R19, UR12, R6 ;  /* 0x0000000c13121c25 */ /* 0x001fc8000f8e0006 */
[----:B------:R-:W-:Y:S02]  /*1080*/  @P1 IMAD.IADD R17, R19, 0x1, R17 ;  /* 0x0000000113111824 */ /* 0x000fe400078e0211 */
[----:B-1----:R-:W-:-:S04]  /*1090*/  @!P1 IMAD.WIDE.U32 R8, R6, R11, R8 ;  /* 0x0000000b06089225 */ /* 0x002fc800078e0008 */
[----:B------:R-:W-:Y:S02]  /*10a0*/  @!P1 IMAD.MOV.U32 R18, RZ, RZ, R8 ;  /* 0x000000ffff129224 */ /* 0x000fe400078e0008 */
[----:B------:R-:W-:Y:S02]  /*10b0*/  @!P1 IMAD.MOV.U32 R17, RZ, RZ, R9 ;  /* 0x000000ffff119224 */ /* 0x000fe400078e0009 */
[----:B--2---:R-:W-:-:S04]  /*10c0*/  IMAD.WIDE.U32 R12, R2, UR4, RZ ;  /* 0x00000004020c7c25 */ /* 0x004fc8000f8e00ff */
[----:B------:R-:W-:Y:S01]  /*10d0*/  IMAD R23, R2, UR5, RZ ;  /* 0x0000000502177c24 */ /* 0x000fe2000f8e02ff */
[----:B------:R0:W-:Y:S03]  /*10e0*/  STL.64 [R1], R12 ;  /* 0x0000000c01007387 */ /* 0x0001e60000100a00 */
[----:B------:R-:W-:Y:S01]  /*10f0*/  IMAD.IADD R23, R13, 0x1, R23 ;  /* 0x000000010d177824 */ /* 0x000fe200078e0217 */
[----:B------:R-:W-:Y:S06]  /*1100*/  @P0 BRA `(.L_x_12) ;  /* 0x0000000000200947 */ /* 0x000fec0003800000 */
[----:B------:R-:W-:Y:S01]  /*1110*/  UISETP.GE.U32.AND UP0, UPT, UR40, 0x1c, UPT ;  /* 0x0000001c2800788c */ /* 0x000fe2000bf06070 */
[----:B------:R-:W-:Y:S01]  /*1120*/  IADD3 R18, P0, R18, R12, RZ ;  /* 0x0000000c12127210 */ /* 0x000fe20007f1e0ff */
[----:B------:R-:W-:Y:S01]  /*1130*/  USHF.R.U32.HI UR4, URZ, 0x2, UR40 ;  /* 0x000000023f047899 */ /* 0x000fe20008011628 */
[----:B------:R-:W-:-:S03]  /*1140*/  UMOV UR38, URZ ;  /* 0x0000003f00267c82 */ /* 0x000fc60008000000 */
[----:B------:R-:W-:Y:S01]  /*1150*/  UIMAD.WIDE.U32 UR4, UR4, 0x24924925, URZ ;  /* 0x24924925040478a5 */ /* 0x000fe2000f8e003f */
[----:B------:R-:W-:-:S03]  /*1160*/  IMAD.X R17, R23, 0x1, R17, P0 ;  /* 0x0000000117117824 */ /* 0x000fc600000e0611 */
[----:B------:R-:W-:Y:S02]  /*1170*/  UIMAD UR39, UR5, -0x1c, UR40 ;  /* 0xffffffe4052778a4 */ /* 0x000fe4000f8e0228 */
[----:B------:R-:W-:-:S12]  /*1180*/  @UP0 ULOP3.LUT UR38, UR5, 0x1, URZ, 0xc0, !UPT ;  /* 0x0000000105260892 */ /* 0x000fd8000f8ec03f */
.L_x_12:
[----:B------:R-:W-:Y:S01]  /*1190*/  ISETP.GE.U32.AND P0, PT, R18, UR8, PT ;  /* 0x0000000812007c0c */ /* 0x000fe2000bf06070 */
[----:B------:R-:W-:Y:S01]  /*11a0*/  IMAD.MOV.U32 R19, RZ, RZ, -0x1 ;  /* 0xffffffffff137424 */ /* 0x000fe200078e00ff */
[----:B------:R-:W-:Y:S01]  /*11b0*/  PRMT R8, RZ, 0x7610, R8 ;  /* 0x00007610ff087816 */ /* 0x000fe20000000008 */
[----:B------:R-:W-:Y:S01]  /*11c0*/  IMAD.MOV.U32 R22, RZ, RZ, -0x1 ;  /* 0xffffffffff167424 */ /* 0x000fe200078e00ff */
[----:B------:R-:W-:Y:S01]  /*11d0*/  ISETP.GE.U32.AND.EX P0, PT, R17, UR9, PT, P0 ;  /* 0x0000000911007c0c */ /* 0x000fe2000bf06100 */
[----:B------:R-:W-:-:S12]  /*11e0*/  IMAD.MOV.U32 R2, RZ, RZ, -0x1 ;  /* 0xffffffffff027424 */ /* 0x000fd800078e00ff */
[----:B------:R-:W-:Y:S05]  /*11f0*/  @P0 BRA `(.L_x_13) ;  /* 0x00000004002c0947 */ /* 0x000fea0003800000 */
[----:B------:R-:W1:Y:S01]  /*1200*/  LDC.64 R26, c[0x0][0x628] ;  /* 0x00018a00ff1a7b82 */ /* 0x000e620000000a00 */
[----:B------:R-:W-:Y:S02]  /*1210*/  IMAD.MOV.U32 R8, RZ, RZ, R18 ;  /* 0x000000ffff087224 */ /* 0x000fe400078e0012 */
[----:B------:R-:W-:-:S05]  /*1220*/  IMAD.MOV.U32 R9, RZ, RZ, R17 ;  /* 0x000000ffff097224 */ /* 0x000fca00078e0011 */
[----:B------:R-:W2:Y:S08]  /*1230*/  LDC R2, c[0x0][0x630] ;  /* 0x00018c00ff027b82 */ /* 0x000eb00000000800 */
[----:B------:R-:W3:Y:S01]  /*1240*/  LDC.64 R28, c[0x0][0x620] ;  /* 0x00018800ff1c7b82 */ /* 0x000ee20000000a00 */
[----:B-1----:R-:W-:-:S04]  /*1250*/  ISETP.NE.U32.AND P0, PT, R26, RZ, PT ;  /* 0x000000ff1a00720c */ /* 0x002fc80003f05070 */
[----:B------:R-:W-:-:S13]  /*1260*/  ISETP.NE.AND.EX P0, PT, R27, RZ, PT, P0 ;  /* 0x000000ff1b00720c */ /* 0x000fda0003f05300 */
[----:B--23--:R-:W-:Y:S05]  /*1270*/  @!P0 BRA `(.L_x_14) ;  /* 0x0000000000288947 */ /* 0x00cfea0003800000 */
[----:B0-----:R-:W0:Y:S02]  /*1280*/  LDC R13, c[0x0][0x634] ;  /* 0x00018d00ff0d7b82 */ /* 0x001e240000000800 */
[----:B0-----:R-:W-:-:S05]  /*1290*/  IADD3 R13, P0, R18, R13, RZ ;  /* 0x0000000d120d7210 */ /* 0x001fca0007f1e0ff */
[----:B------:R-:W-:-:S04]  /*12a0*/  IMAD.X R15, RZ, RZ, R17, P0 ;  /* 0x000000ffff0f7224 */ /* 0x000fc800000e0611 */
[----:B------:R-:W-:-:S04]  /*12b0*/  IMAD.WIDE.U32 R8, R15, R26, RZ ;  /* 0x0000001a0f087225 */ /* 0x000fc800078e00ff */
[----:B------:R-:W-:-:S04]  /*12c0*/  IMAD.WIDE.U32 R10, P0, R13, R27, R8 ;  /* 0x0000001b0d0a7225 */ /* 0x000fc80007800008 */
[----:B------:R-:W-:-:S04]  /*12d0*/  IMAD.WIDE.U32 R8, R13, R26, RZ ;  /* 0x0000001a0d087225 */ /* 0x000fc800078e00ff */
[----:B------:R-:W-:Y:S01]  /*12e0*/  IMAD.X R13, RZ, RZ, RZ, P0 ;  /* 0x000000ffff0d7224 */ /* 0x000fe200000e06ff */
[----:B------:R-:W-:Y:S01]  /*12f0*/  IADD3 RZ, P0, R9, R10, RZ ;  /* 0x0000000a09ff7210 */ /* 0x000fe20007f1e0ff */
[----:B------:R-:W-:-:S04]  /*1300*/  IMAD.MOV.U32 R12, RZ, RZ, R11 ;  /* 0x000000ffff0c7224 */ /* 0x000fc800078e000b */
[----:B------:R-:W-:-:S08]  /*1310*/  IMAD.WIDE.U32.X R8, R15, R27, R12, P0 ;  /* 0x0000001b0f087225 */ /* 0x000fd000000e040c */
.L_x_14:
[----:B------:R-:W1:Y:S01]  /*1320*/  LDC.64 R32, c[0x0][0x640] ;  /* 0x00019000ff207b82 */ /* 0x000e620000000a00 */
[-C--:B------:R-:W-:Y:S01]  /*1330*/  SHF.R.U64 R30, R8, R2.reuse, R9 ;  /* 0x00000002081e7219 */ /* 0x080fe20000001209 */
[----:B------:R-:W-:Y:S01]  /*1340*/  IMAD.MOV.U32 R19, RZ, RZ, R17 ;  /* 0x000000ffff137224 */ /* 0x000fe200078e0011 */
[----:B------:R-:W-:Y:S01]  /*1350*/  SHF.R.U32.HI R2, RZ, R2, R9 ;  /* 0x00000002ff027219 */ /* 0x000fe20000011609 */
[----:B------:R-:W-:Y:S01]  /*1360*/  IMAD.MOV.U32 R26, RZ, RZ, 0x1 ;  /* 0x00000001ff1a7424 */ /* 0x000fe200078e00ff */
[----:B------:R-:W-:-:S03]  /*1370*/  IADD3 R11, P0, RZ, -R30, RZ ;  /* 0x8000001eff0b7210 */ /* 0x000fc60007f1e0ff */
[----:B------:R-:W2:Y:S02]  /*1380*/  LDC R10, c[0x0][0x618] ;  /* 0x00018600ff0a7b82 */ /* 0x000ea40000000800 */
[----:B------:R-:W-:-:S04]  /*1390*/  IMAD.X R9, RZ, RZ, ~R2, P0 ;  /* 0x000000ffff097224 */ /* 0x000fc800000e0e02 */
[-C--:B------:R-:W-:Y:S02]  /*13a0*/  IMAD R2, R9, R28.reuse, RZ ;  /* 0x0000001c09027224 */ /* 0x080fe400078e02ff */
[----:B0-----:R-:W0:Y:S01]  /*13b0*/  LDC R13, c[0x0][0x608] ;  /* 0x00018200ff0d7b82 */ /* 0x001e220000000800 */
[----:B------:R-:W-:-:S04]  /*13c0*/  IMAD.WIDE.U32 R8, R11, R28, R18 ;  /* 0x0000001c0b087225 */ /* 0x000fc800078e0012 */
[----:B------:R-:W-:Y:S02]  /*13d0*/  IMAD R11, R11, R29, R2 ;  /* 0x0000001d0b0b7224 */ /* 0x000fe400078e0202 */
[----:B------:R-:W-:Y:S01]  /*13e0*/  IMAD.MOV.U32 R2, RZ, RZ, -0x1 ;  /* 0xffffffffff027424 */ /* 0x000fe200078e00ff */
[----:B------:R-:W3:Y:S01]  /*13f0*/  LDC R31, c[0x0][0x658] ;  /* 0x00019600ff1f7b82 */ /* 0x000ee20000000800 */
[----:B------:R-:W-:Y:S01]  /*1400*/  IMAD.IADD R9, R9, 0x1, R11 ;  /* 0x0000000109097824 */ /* 0x000fe200078e020b */
[----:B-1----:R-:W-:-:S04]  /*1410*/  ISETP.NE.U32.AND P0, PT, R32, RZ, PT ;  /* 0x000000ff2000720c */ /* 0x002fc80003f05070 */
[----:B------:R-:W-:Y:S02]  /*1420*/  ISETP.NE.AND.EX P0, PT, R33, RZ, PT, P0 ;  /* 0x000000ff2100720c */ /* 0x000fe40003f05300 */
[----:B------:R-:W1:Y:S01]  /*1430*/  LDC R29, c[0x0][0x600] ;  /* 0x00018000ff1d7b82 */ /* 0x000e620000000800 */
[-CC-:B--2---:R-:W-:Y:S02]  /*1440*/  SHF.R.U64 R27, R8, R10.reuse, R9.reuse ;  /* 0x0000000a081b7219 */ /* 0x184fe40000001209 */
[----:B------:R-:W-:-:S05]  /*1450*/  SHF.R.U32.HI R8, RZ, R10, R9 ;  /* 0x0000000aff087219 */ /* 0x000fca0000011609 */
[----:B------:R-:W2:Y:S01]  /*1460*/  LDC R22, c[0x0][0x648] ;  /* 0x00019200ff167b82 */ /* 0x000ea20000000800 */
[-CC-:B0-----:R-:W-:Y:S02]  /*1470*/  SHF.R.U64 R34, R27, R13.reuse, R8.reuse ;  /* 0x0000000d1b227219 */ /* 0x181fe40000001208 */
[----:B------:R-:W-:-:S05]  /*1480*/  SHF.R.U32.HI R8, RZ, R13, R8 ;  /* 0x0000000dff087219 */ /* 0x000fca0000011608 */
[----:B------:R-:W0:Y:S01]  /*1490*/  LDC R24, c[0x0][0x638] ;  /* 0x00018e00ff187b82 */ /* 0x000e220000000800 */
[-CC-:B---3--:R-:W-:Y:S02]  /*14a0*/  SHF.R.U64 R36, R34, R31.reuse, R8.reuse ;  /* 0x0000001f22247219 */ /* 0x188fe40000001208 */
[-C--:B------:R-:W-:Y:S02]  /*14b0*/  SHF.L.U32 R2, R2, R31.reuse, RZ ;  /* 0x0000001f02027219 */ /* 0x080fe400000006ff */
[----:B------:R-:W-:Y:S01]  /*14c0*/  SHF.R.U32.HI R9, RZ, R31, R8 ;  /* 0x0000001fff097219 */ /* 0x000fe20000011608 */
[----:B------:R-:W-:Y:S01]  /*14d0*/  IMAD.MOV.U32 R8, RZ, RZ, R36 ;  /* 0x000000ffff087224 */ /* 0x000fe200078e0024 */
[----:B------:R-:W-:Y:S01]  /*14e0*/  LOP3.LUT R15, RZ, R2, RZ, 0x33, !PT ;  /* 0x00000002ff0f7212 */ /* 0x000fe200078e33ff */
[----:B------:R-:W3:Y:S01]  /*14f0*/  LDC R28, c[0x0][0x610] ;  /* 0x00018400ff1c7b82 */ /* 0x000ee20000000800 */
[----:B------:R-:W-:Y:S05]  /*1500*/  @!P0 BRA `(.L_x_15) ;  /* 0x0000000000288947 */ /* 0x000fea0003800000 */
[----:B------:R-:W4:Y:S02]  /*1510*/  LDC R13, c[0x0][0x64c] ;  /* 0x00019300ff0d7b82 */ /* 0x000f240000000800 */
[----:B----4-:R-:W-:-:S05]  /*1520*/  IADD3 R13, P0, R36, R13, RZ ;  /* 0x0000000d240d7210 */ /* 0x010fca0007f1e0ff */
        /* <DEDUP_REMOVED lines=8> */
.L_x_15:
[----:B--2---:R-:W-:Y:S01]  /*15b0*/  SHF.R.U64 R7, R8, R22, R9 ;  /* 0x0000001608077219 */ /* 0x004fe20000001209 */
[----:B-1----:R-:W-:Y:S01]  /*15c0*/  VIADD R8, R29, 0xffffffff ;  /* 0xffffffff1d087836 */ /* 0x002fe20000000000 */
[----:B------:R-:W-:Y:S01]  /*15d0*/  SHF.L.U32 R2, R26, R31, RZ ;  /* 0x0000001f1a027219 */ /* 0x000fe200000006ff */
[----:B------:R-:W-:Y:S01]  /*15e0*/  @P1 IMAD R21, R25, R20, R6 ;  /* 0x0000001419151224 */ /* 0x000fe200078e0206 */
[----:B------:R-:W-:Y:S01]  /*15f0*/  LOP3.LUT R15, R34, R15, RZ, 0xc0, !PT ;  /* 0x0000000f220f7212 */ /* 0x000fe200078ec0ff */
[----:B------:R-:W-:Y:S01]  /*1600*/  IMAD.MOV R9, RZ, RZ, -R7 ;  /* 0x000000ffff097224 */ /* 0x000fe200078e0a07 */
[----:B------:R-:W-:-:S03]  /*1610*/  LOP3.LUT R8, R27, R8, RZ, 0xc0, !PT ;  /* 0x000000081b087212 */ /* 0x000fc600078ec0ff */
[----:B------:R-:W-:Y:S02]  /*1620*/  IMAD R6, R2, R7, R15 ;  /* 0x0000000702067224 */ /* 0x000fe400078e020f */
[----:B0-----:R-:W-:Y:S02]  /*1630*/  IMAD R2, R9, R24, R36 ;  /* 0x0000001809027224 */ /* 0x001fe400078e0224 */
[----:B---3--:R-:W-:Y:S02]  /*1640*/  IMAD R19, R6, R28, R21 ;  /* 0x0000001c06137224 */ /* 0x008fe400078e0215 */
[----:B------:R-:W-:Y:S02]  /*1650*/  IMAD R2, R2, R29, R8 ;  /* 0x0000001d02027224 */ /* 0x000fe400078e0208 */
[----:B------:R-:W-:-:S03]  /*1660*/  IMAD.MOV.U32 R6, RZ, RZ, 0x1 ;  /* 0x00000001ff067424 */ /* 0x000fc600078e00ff */
[----:B------:R-:W-:Y:S02]  /*1670*/  SEL R22, R2, R19, !P1 ;  /* 0x0000001302167207 */ /* 0x000fe40004800000 */
[----:B------:R-:W-:Y:S01]  /*1680*/  SEL R19, R19, R2, !P1 ;  /* 0x0000000213137207 */ /* 0x000fe20004800000 */
[----:B------:R-:W-:Y:S01]  /*1690*/  IMAD.MOV.U32 R2, RZ, RZ, R30 ;  /* 0x000000ffff027224 */ /* 0x000fe200078e001e */
[----:B------:R-:W-:-:S07]  /*16a0*/  PRMT R8, R6, 0x7610, R8 ;  /* 0x0000761006087816 */ /* 0x000fce0000000008 */
.L_x_13:
[----:B------:R-:W-:Y:S05]  /*16b0*/  @!P2 BRA `(.L_x_16) ;  /* 0x00000000000ca947 */ /* 0x000fea0003800000 */
[----:B------:R-:W-:Y:S01]  /*16c0*/  UCGABAR_WAIT ;  /* 0x0000000000007dc7 */ /* 0x000fe20008000000 */
[----:B------:R-:W-:Y:S01]  /*16d0*/  CCTL.IVALL ;  /* 0x00000000ff00798f */ /* 0x000fe20002000000 */
[----:B------:R-:W-:Y:S05]  /*16e0*/  BRA `(.L_x_17) ;  /* 0x0000000000047947 */ /* 0x000fea0003800000 */
.L_x_16:
[----:B------:R-:W-:Y:S06]  /*16f0*/  BAR.SYNC.DEFER_BLOCKING 0x0 ;  /* 0x0000000000007b1d */ /* 0x000fec0000010000 */
.L_x_17:
[----:B------:R-:W-:Y:S05]  /*1700*/  @!P4 BRA `(.L_x_18) ;  /* 0x000000300010c947 */ /* 0x000fea0003800000 */
[----:B------:R-:W-:-:S13]  /*1710*/  ISETP.GT.U32.AND P0, PT, R35, 0x1, PT ;  /* 0x000000012300780c */ /* 0x000fda0003f04070 */
[----:B------:R-:W-:Y:S05]  /*1720*/  @P0 EXIT ;  /* 0x000000000000094d */ /* 0x000fea0003800000 */
.L_x_19:
[----:B------:R-:W-:-:S08]  /*1730*/  NOP ;  /* 0x0000000000007918 */ /* 0x000fd00000000000 */
[----:B------:R-:W1:Y:S02]  /*1740*/  USETMAXREG.TRY_ALLOC.CTAPOOL UP0, 0xe8 ;  /* 0x000000e8000079c8 */ /* 0x000e640008000600 */
[----:B-1----:R-:W-:-:S13]  /*1750*/  PLOP3.LUT P0, PT, PT, PT, UP0, 0x80, 0x0 ;  /* 0x000000000000781c */ /* 0x002fda0003f0f008 */
[----:B------:R-:W-:Y:S05]  /*1760*/  @!P0 BRA `(.L_x_19) ;  /* 0xfffffffc00f08947 */ /* 0x000fea000383ffff */
[----:B------:R-:W-:-:S13]  /*1770*/  LOP3.LUT P0, RZ, R8, 0xff, RZ, 0xc0, !PT ;  /* 0x000000ff08ff7812 */ /* 0x000fda000780c0ff */
[----:B------:R-:W-:Y:S05]  /*1780*/  @!P0 EXIT ;  /* 0x000000000000894d */ /* 0x000fea0003800000 */
[----:B------:R-:W1:Y:S01]  /*1790*/  S2UR UR4, SR_CgaCtaId ;  /* 0x00000000000479c3 */ /* 0x000e620000008800 */
[----:B------:R-:W-:Y:S01]  /*17a0*/  VIADD R14, R14, 0xffffffff ;  /* 0xffffffff0e0e7836 */ /* 0x000fe20000000000 */
[CC--:B------:R-:W-:Y:S01]  /*17b0*/  LEA.HI R4, R0.reuse, R3.reuse, RZ, 0x2 ;  /* 0x0000000300047211 */ /* 0x0c0fe200078f10ff */
[----:B------:R-:W-:Y:S01]  /*17c0*/  UMOV UR41, 0x400 ;  /* 0x0000040000297882 */ /* 0x000fe20000000000 */
[----:B------:R-:W-:Y:S01]  /*17d0*/  LEA.HI R0, R0, R3, RZ, 0x5 ;  /* 0x0000000300007211 */ /* 0x000fe200078f28ff */
[----:B------:R-:W-:Y:S01]  /*17e0*/  UISETP.LT.AND UP0, UPT, UR40, 0x1, UPT ;  /* 0x000000012800788c */ /* 0x000fe2000bf01270 */
[----:B------:R-:W-:Y:S01]  /*17f0*/  R2UR UR42, R14 ;  /* 0x000000000e2a72ca */ /* 0x000fe200000e0000 */
[----:B------:R-:W-:Y:S01]  /*1800*/  ULDC UR6, c[0x0][0x284] ;  /* 0x0000a10000067ab9 */ /* 0x000fe20000000800 */
[--C-:B------:R-:W-:Y:S01]  /*1810*/  SHF.R.S32.HI R60, RZ, 0x2, R4.reuse ;  /* 0x00000002ff3c7819 */ /* 0x100fe20000011404 */
[----:B------:R-:W-:Y:S01]  /*1820*/  USEL UR43, UR40, 0x1, UP0 ;  /* 0x00000001282b7887 */ /* 0x000fe20008000000 */
[----:B------:R-:W-:Y:S01]  /*1830*/  SHF.R.S32.HI R5, RZ, 0x1f, R4 ;  /* 0x0000001fff057819 */ /* 0x000fe20000011404 */
[----:B------:R-:W-:Y:S01]  /*1840*/  USHF.L.U32 UR46, UR40, 0x1, URZ ;  /* 0x00000001282e7899 */ /* 0x000fe2000800063f */
[----:B------:R-:W-:Y:S01]  /*1850*/  LOP3.LUT R62, R4, 0xfffffffc, RZ, 0xc0, !PT ;  /* 0xfffffffc043e7812 */ /* 0x000fe200078ec0ff */
[----:B------:R-:W-:Y:S01]  /*1860*/  UIADD3 UR43, -UR43, UR40, URZ ;  /* 0x000000282b2b7290 */ /* 0x000fe2000fffe13f */
[----:B------:R-:W-:-:S02]  /*1870*/  LEA.HI R5, R5, R60, RZ, 0x3 ;  /* 0x0000003c05057211 */ /* 0x000fc400078f18ff */
[----:B------:R-:W-:Y:S01]  /*1880*/  ISETP.NE.AND P0, PT, R14, RZ, PT ;  /* 0x000000ff0e00720c */ /* 0x000fe20003f05270 */
[----:B------:R-:W-:Y:S01]  /*1890*/  IMAD.IADD R62, R3, 0x1, -R62 ;  /* 0x00000001033e7824 */ /* 0x000fe200078e0a3e */
[----:B------:R-:W-:Y:S01]  /*18a0*/  LOP3.LUT R5, R5, 0xfffffff8, RZ, 0xc0, !PT ;  /* 0xfffffff805057812 */ /* 0x000fe200078ec0ff */
[----:B------:R-:W-:Y:S01]  /*18b0*/  USHF.L.U32 UR42, UR42, 0x3, URZ ;  /* 0x000000032a2a7899 */ /* 0x000fe2000800063f */
[----:B------:R-:W-:-:S03]  /*18c0*/  SEL R69, RZ, 0x1, P0 ;  /* 0x00000001ff457807 */ /* 0x000fc60000000000 */
[----:B------:R-:W-:Y:S01]  /*18d0*/  IMAD.IADD R60, R60, 0x1, -R5 ;  /* 0x000000013c3c7824 */ /* 0x000fe200078e0a05 */
[----:B-1----:R-:W-:Y:S01]  /*18e0*/  ULEA UR41, UR4, UR41, 0x18 ;  /* 0x0000002904297291 */ /* 0x002fe2000f8ec03f */
[----:B------:R-:W-:Y:S01]  /*18f0*/  SHF.R.S32.HI R5, RZ, 0x5, R0 ;  /* 0x00000005ff057819 */ /* 0x000fe20000011400 */
[----:B------:R-:W-:Y:S02]  /*1900*/  IMAD.U32 R64, RZ, RZ, UR42 ;  /* 0x0000002aff407e24 */ /* 0x000fe4000f8e00ff */
[----:B------:R-:W-:Y:S01]  /*1910*/  UIADD3 UR47, UR41, 0x1d0, URZ ;  /* 0x000001d0292f7890 */ /* 0x000fe2000fffe03f */
[--C-:B------:R-:W-:Y:S01]  /*1920*/  SHF.R.S32.HI R61, RZ, 0x1f, R60.reuse ;  /* 0x0000001fff3d7819 */ /* 0x100fe2000001143c */
[----:B------:R-:W-:Y:S01]  /*1930*/  UIADD3 UR4, UR41, 0x1c300, URZ ;  /* 0x0001c30029047890 */ /* 0x000fe2000fffe03f */
[C-C-:B------:R-:W-:Y:S01]  /*1940*/  IMAD R67, R5.reuse, -0x10, -R60.reuse ;  /* 0xfffffff005437824 */ /* 0x140fe200078e0a3c */
[----:B------:R-:W-:Y:S01]  /*1950*/  UIADD3 UR5, UR41, 0x300, URZ ;  /* 0x0000030029057890 */ /* 0x000fe2000fffe03f */
[C---:B------:R-:W-:Y:S01]  /*1960*/  LOP3.LUT R66, R64.reuse, 0x8, RZ, 0xc0, !PT ;  /* 0x0000000840427812 */ /* 0x040fe200078ec0ff */
[----:B------:R-:W-:Y:S01]  /*1970*/  USHF.R.U32.HI UR4, URZ, 0x4, UR4 ;  /* 0x000000043f047899 */ /* 0x000fe20008011604 */
[----:B------:R-:W-:Y:S01]  /*1980*/  IMAD.U32 R63, RZ, RZ, UR47 ;  /* 0x0000002fff3f7e24 */ /* 0x000fe2000f8e00ff */
[----:B------:R-:W-:Y:S01]  /*1990*/  USHF.R.U32.HI UR5, URZ, 0x4, UR5 ;  /* 0x000000043f057899 */ /* 0x000fe20008011605 */
[----:B------:R-:W-:Y:S01]  /*19a0*/  IMAD.WIDE R60, R5, 0x10, R60 ;  /* 0x00000010053c7825 */ /* 0x000fe200078e023c */
[----:B------:R-:W-:Y:S01]  /*19b0*/  ULOP3.LUT UR4, UR4, 0x3fff, URZ, 0xc0, !UPT ;  /* 0x00003fff04047892 */ /* 0x000fe2000f8ec03f */
[----:B------:R-:W-:Y:S01]  /*19c0*/  LOP3.LUT R64, R64, 0x8, RZ, 0xc, !PT ;  /* 0x0000000840407812 */ /* 0x000fe200078e0cff */
[----:B------:R-:W-:Y:S01]  /*19d0*/  ULOP3.LUT UR5, UR5, 0x3fff, URZ, 0xc0, !UPT ;  /* 0x00003fff05057892 */ /* 0x000fe2000f8ec03f */
[----:B------:R-:W-:Y:S01]  /*19e0*/  VIADD R65, R63, UR42 ;  /* 0x0000002a3f417c36 */ /* 0x000fe20008000000 */
[----:B------:R-:W-:Y:S01]  /*19f0*/  LOP3.LUT R66, R66, 0x18, RZ, 0x3c, !PT ;  /* 0x0000001842427812 */ /* 0x000fe200078e3cff */
[----:B------:R-:W-:Y:S01]  /*1a00*/  VIADD R67, R67, UR6 ;  /* 0x0000000643437c36 */ /* 0x000fe20008000000 */
[----:B------:R-:W-:-:S02]  /*1a10*/  ULOP3.LUT UR44, UR4, 0x10000, URZ, 0xfc, !UPT ;  /* 0x00010000042c7892 */ /* 0x000fc4000f8efc3f */
[----:B------:R-:W-:-:S12]  /*1a20*/  ULOP3.LUT UR45, UR5, 0x10000, URZ, 0xfc, !UPT ;  /* 0x00010000052d7892 */ /* 0x000fd8000f8efc3f */
.L_x_107:
[----:B------:R-:W-:Y:S01]  /*1a30*/  SHF.L.U32 R0, R69, 0x1f, RZ ;  /* 0x0000001f45007819 */ /* 0x000fe200000006ff */
[----:B------:R-:W-:Y:S02]  /*1a40*/  ULDC UR4, c[0x0][0x28c] ;  /* 0x0000a30000047ab9 */ /* 0x000fe40000000800 */
[----:B------:R-:W-:Y:S01]  /*1a50*/  ISETP.LT.AND P1, PT, RZ, UR4, PT ;  /* 0x00000004ff007c0c */ /* 0x000fe2000bf21270 */
[----:B-1----:R-:W1:Y:S02]  /*1a60*/  SYNCS.PHASECHK.TRANS64.TRYWAIT P0, [R63+UR42], R0 ;  /* 0x000000003f0075a7 */ /* 0x002e64000800016a */
[----:B-1-34-:R-:W-:Y:S10]  /*1a70*/  @!P0 BRA `(.L_x_20) ;  /* 0x0000004800e48947 */ /* 0x01aff40003800000 */
.L_x_153:
[----:B------:R-:W-:Y:S05]  /*1a80*/  @P1 BRA `(.L_x_21) ;  /* 0x0000000000401947 */ /* 0x000fea0003800000 */
[----:B-1----:R-:W-:Y:S01]  /*1a90*/  MOV R0, 0x0 ;  /* 0x0000000000007802 */ /* 0x002fe20000000f00 */
[----:B------:R-:W-:Y:S01]  /*1aa0*/  ULDC.64 UR4, c[0x4][0x68] ;  /* 0x01001a0000047ab9 */ /* 0x000fe20000000a00 */
[----:B------:R-:W-:Y:S01]  /*1ab0*/  ULDC.64 UR6, c[0x4][0x8] ;  /* 0x0100020000067ab9 */ /* 0x000fe20000000a00 */
[----:B------:R-:W-:Y:S01]  /*1ac0*/  IMAD.U32 R4, RZ, RZ, UR4 ;  /* 0x00000004ff047e24 */ /* 0x000fe2000f8e00ff */
[----:B------:R1:W2:Y:S01]  /*1ad0*/  LDC.64 R14, c[0x4][R0] ;  /* 0x01000000000e7b82 */ /* 0x0002a20000000a00 */
[----:B------:R-:W-:Y:S01]  /*1ae0*/  IMAD.U32 R5, RZ, RZ, UR5 ;  /* 0x00000005ff057e24 */ /* 0x000fe2000f8e00ff */
[----:B------:R-:W-:Y:S01]  /*1af0*/  ULDC.64 UR4, c[0x4][0x70] ;  /* 0x01001c0000047ab9 */ /* 0x000fe20000000a00 */
[----:B------:R-:W-:Y:S02]  /*1b00*/  IMAD.U32 R10, RZ, RZ, UR6 ;  /* 0x00000006ff0a7e24 */ /* 0x000fe4000f8e00ff */
[----:B------:R-:W-:Y:S02]  /*1b10*/  IMAD.U32 R6, RZ, RZ, UR4 ;  /* 0x00000004ff067e24 */ /* 0x000fe4000f8e00ff */
[----:B------:R-:W-:-:S02]  /*1b20*/  IMAD.U32 R7, RZ, RZ, UR5 ;  /* 0x00000005ff077e24 */ /* 0x000fc4000f8e00ff */
[----:B------:R-:W-:Y:S02]  /*1b30*/  IMAD.U32 R11, RZ, RZ, UR7 ;  /* 0x00000007ff0b7e24 */ /* 0x000fe4000f8e00ff */
[----:B------:R-:W-:Y:S02]  /*1b40*/  IMAD.MOV.U32 R8, RZ, RZ, 0x1e1 ;  /* 0x000001e1ff087424 */ /* 0x000fe400078e00ff */
[----:B0-----:R-:W-:Y:S02]  /*1b50*/  IMAD.MOV.U32 R12, RZ, RZ, 0x1 ;  /* 0x00000001ff0c7424 */ /* 0x001fe400078e00ff */
[----:B-1----:R-:W-:-:S07]  /*1b60*/  IMAD.MOV.U32 R13, RZ, RZ, RZ ;  /* 0x000000ffff0d7224 */ /* 0x002fce00078e00ff */
[----:B------:R-:W-:-:S07]  /*1b70*/  LEPC R20, `(.L_x_21) ;  /* 0x000000001014794e */ /* 0x000fce0000000000 */
[----:B--2--5:R-:W-:Y:S05]  /*1b80*/  CALL.ABS.NOINC R14 ;  /* 0x000000000e007343 */ /* 0x024fea0003c00000 */
.L_x_21:
[----:B-1----:R-:W-:-:S04]  /*1b90*/  LOP3.LUT R0, R16, 0x1, RZ, 0xfc, !PT ;  /* 0x0000000110007812 */ /* 0x002fc800078efcff */
[----:B------:R-:W-:-:S13]  /*1ba0*/  ISETP.NE.AND P0, PT, R0, 0x3, PT ;  /* 0x000000030000780c */ /* 0x000fda0003f05270 */
[----:B------:R-:W-:Y:S05]  /*1bb0*/  @!P0 BRA `(.L_x_22) ;  /* 0x0000000000048947 */ /* 0x000fea0003800000 */
[----:B------:R-:W-:Y:S01]  /*1bc0*/  BPT.TRAP 0x1 ;  /* 0x000000040000795c */ /* 0x000fe20000300000 */
.L_x_22:
[----:B------:R-:W-:Y:S02]  /*1bd0*/  IMAD.U32 R3, RZ, RZ, UR39 ;  /* 0x00000027ff037e24 */ /* 0x000fe4000f8e00ff */
[----:B------:R-:W-:-:S03]  /*1be0*/  IMAD.U32 R0, RZ, RZ, UR38 ;  /* 0x00000026ff007e24 */ /* 0x000fc6000f8e00ff */
[----:B------:R-:W-:Y:S02]  /*1bf0*/  LEA R3, R3, UR41, 0x3 ;  /* 0x0000002903037c11 */ /* 0x000fe4000f8e18ff */
[----:B------:R-:W-:-:S04]  /*1c00*/  SHF.L.U32 R0, R0, 0x1f, RZ ;  /* 0x0000001f00007819 */ /* 0x000fc800000006ff */
[----:B------:R1:W2:Y:S01]  /*1c10*/  SYNCS.PHASECHK.TRANS64.TRYWAIT P1, [R3+URZ], R0 ;  /* 0x00000000030075a7 */ /* 0x0002a2000802017f */
[----:B------:R-:W-:Y:S05]  /*1c20*/  @!P0 BRA `(.L_x_23) ;  /* 0x0000000000048947 */ /* 0x000fea0003800000 */
[----:B------:R-:W-:Y:S01]  /*1c30*/  BPT.TRAP 0x1 ;  /* 0x000000040000795c */ /* 0x000fe20000300000 */
.L_x_23:
[----:B--2---:R-:W-:Y:S05]  /*1c40*/  @P1 BRA `(.L_x_24) ;  /* 0x0000000000081947 */ /* 0x004fea0003800000 */
[----:B------:R-:W2:Y:S02]  /*1c50*/  SYNCS.PHASECHK.TRANS64.TRYWAIT P1, [R3+URZ], R0 ;  /* 0x00000000030075a7 */ /* 0x000ea4000802017f */
[----:B--2---:R-:W-:Y:S05]  /*1c60*/  @!P1 BRA `(.L_x_25) ;  /* 0x00000048007c9947 */ /* 0x004fea0003800000 */
.L_x_24:
[----:B------:R-:W-:Y:S05]  /*1c70*/  WARPSYNC.ALL ;  /* 0x0000000000007948 */ /* 0x000fea0003800000 */
[----:B------:R-:W-:Y:S01]  /*1c80*/  ULEA UR4, UR39, UR45, 0x8 ;  /* 0x0000002d27047291 */ /* 0x000fe2000f8e403f */
[----:B------:R-:W-:Y:S01]  /*1c90*/  WARPGROUP.ARRIVE ;  /* 0x00000000000079c5 */ /* 0x000fe20000000000 */
[----:B------:R-:W-:Y:S01]  /*1ca0*/  ULEA UR6, UR39, UR44, 0x8 ;  /* 0x0000002c27067291 */ /* 0x000fe2000f8e403f */
[----:B-12---:R-:W-:Y:S01]  /*1cb0*/  IMAD.U32 R0, RZ, RZ, UR43 ;  /* 0x0000002bff007e24 */ /* 0x006fe2000f8e00ff */
[----:B------:R-:W-:Y:S01]  /*1cc0*/  UMOV UR5, 0x80000020 ;  /* 0x8000002000057882 */ /* 0x000fe20000000000 */
[----:B------:R-:W-:-:S03]  /*1cd0*/  UMOV UR7, 0x80000020 ;  /* 0x8000002000077882 */ /* 0x000fc60000000000 */
[----:B------:R-:W-:-:S03]  /*1ce0*/  ISETP.GE.AND P1, PT, R0, 0x1, PT ;  /* 0x000000010000780c */ /* 0x000fc60003f26270 */
[----:B------:R-:W-:Y:S01]  /*1cf0*/  IGMMA.64x64x32.S8.S8 R24, gdesc[UR4], RZ, !UPT, gsb0 ;  /* 0x01e00000041879f1 */ /* 0x000fe2000c0410ff */
[----:B------:R-:W-:Y:S02]  /*1d00*/  UIADD3 UR4, UR4, 0x2, URZ ;  /* 0x0000000204047890 */ /* 0x000fe4000fffe03f */
[----:B------:R-:W-:Y:S01]  /*1d10*/  UIADD3 UR6, UR6, 0x2, URZ ;  /* 0x0000000206067890 */ /* 0x000fe2000fffe03f */
[----:B------:R-:W-:Y:S01]  /*1d20*/  UMOV UR5, 0x80000020 ;  /* 0x8000002000057882 */ /* 0x000fe20000000000 */
[----:B------:R-:W-:Y:S01]  /*1d30*/  UMOV UR7, 0x80000020 ;  /* 0x8000002000077882 */ /* 0x000fe20000000000 */
[----:B------:R-:W-:Y:S02]  /*1d40*/  WARPGROUP.DEPBAR.LE gsb0, 0x0 ;  /* 0x00008000000079c5 */ /* 0x000fe40000010000 */
[----:B------:R-:W-:-:S06]  /*1d50*/  WARPGROUP.ARRIVE ;  /* 0x00000000000079c5 */ /* 0x000fcc0000000000 */
[----:B------:R-:W-:Y:S03]  /*1d60*/  IGMMA.64x64x32.S8.S8 R24, gdesc[UR4], R24, gsb0 ;  /* 0x01e00000041879f1 */ /* 0x000fe60008041018 */
[----:B------:R-:W-:Y:S02]  /*1d70*/  WARPGROUP.DEPBAR.LE gsb0, 0x0 ;  /* 0x00008000000079c5 */ /* 0x000fe40000010000 */
[----:B------:R-:W-:Y:S05]  /*1d80*/  @!P1 BRA `(.L_x_26) ;  /* 0x0000000000d49947 */ /* 0x000fea0003800000 */
[----:B------:R-:W-:Y:S01]  /*1d90*/  UIADD3 UR4, UR39, 0x1, URZ ;  /* 0x0000000127047890 */ /* 0x000fe2000fffe03f */
[----:B------:R-:W-:Y:S02]  /*1da0*/  IMAD.U32 R0, RZ, RZ, UR43 ;  /* 0x0000002bff007e24 */ /* 0x000fe4000f8e00ff */
[----:B------:R-:W-:Y:S01]  /*1db0*/  IMAD.U32 R3, RZ, RZ, UR39 ;  /* 0x00000027ff037e24 */ /* 0x000fe2000f8e00ff */
[----:B------:R-:W-:-:S04]  /*1dc0*/  UISETP.NE.AND UP0, UPT, UR4, 0x1c, UPT ;  /* 0x0000001c0400788c */ /* 0x000fc8000bf05270 */
[----:B------:R-:W-:Y:S02]  /*1dd0*/  USEL UR5, URZ, 0x1, UP0 ;  /* 0x000000013f057887 */ /* 0x000fe40008000000 */
[----:B------:R-:W-:Y:S02]  /*1de0*/  USEL UR8, UR4, URZ, UP0 ;  /* 0x0000003f04087287 */ /* 0x000fe40008000000 */
[----:B------:R-:W-:-:S06]  /*1df0*/  ULOP3.LUT UR5, UR38, UR5, URZ, 0x3c, !UPT ;  /* 0x0000000526057292 */ /* 0x000fcc000f8e3c3f */
[----:B------:R-:W-:-:S07]  /*1e00*/  IMAD.U32 R6, RZ, RZ, UR5 ;  /* 0x00000005ff067e24 */ /* 0x000fce000f8e00ff */
.L_x_33:
[----:B------:R-:W-:Y:S05]  /*1e10*/  @!P0 BRA `(.L_x_27) ;  /* 0x0000000000048947 */ /* 0x000fea0003800000 */
[----:B------:R-:W-:Y:S01]  /*1e20*/  BPT.TRAP 0x1 ;  /* 0x000000040000795c */ /* 0x000fe20000300000 */
.L_x_27:
[----:B------:R-:W-:Y:S01]  /*1e30*/  ULEA UR4, UR8, UR41, 0x3 ;  /* 0x0000002908047291 */ /* 0x000fe2000f8e183f */
[----:B------:R-:W-:-:S08]  /*1e40*/  SHF.L.U32 R4, R6, 0x1f, RZ ;  /* 0x0000001f06047819 */ /* 0x000fd000000006ff */
[----:B------:R1:W2:Y:S01]  /*1e50*/  SYNCS.PHASECHK.TRANS64.TRYWAIT P1, [UR4], R4 ;  /* 0x00000004ff0075a7 */ /* 0x0002a20008020144 */
[----:B------:R-:W-:Y:S05]  /*1e60*/  @!P0 BRA `(.L_x_28) ;  /* 0x0000000000048947 */ /* 0x000fea0003800000 */
[----:B------:R-:W-:Y:S01]  /*1e70*/  BPT.TRAP 0x1 ;  /* 0x000000040000795c */ /* 0x000fe20000300000 */
.L_x_28:
[----:B--2---:R-:W-:Y:S05]  /*1e80*/  @P1 BRA `(.L_x_29) ;  /* 0x0000000000081947 */ /* 0x004fea0003800000 */
[----:B------:R-:W2:Y:S02]  /*1e90*/  SYNCS.PHASECHK.TRANS64.TRYWAIT P1, [UR4], R4 ;  /* 0x00000004ff0075a7 */ /* 0x000ea40008020144 */
[----:B--2---:R-:W-:Y:S05]  /*1ea0*/  @!P1 BRA `(.L_x_30) ;  /* 0x0000004800009947 */ /* 0x004fea0003800000 */
.L_x_29:
[----:B------:R-:W-:Y:S01]  /*1eb0*/  ULEA UR4, UR8, UR45, 0x8 ;  /* 0x0000002d08047291 */ /* 0x000fe2000f8e403f */
[----:B------:R-:W-:Y:S01]  /*1ec0*/  WARPGROUP.ARRIVE ;  /* 0x00000000000079c5 */ /* 0x000fe20000000000 */
[----:B------:R-:W-:Y:S01]  /*1ed0*/  ULEA UR6, UR8, UR44, 0x8 ;  /* 0x0000002c08067291 */ /* 0x000fe2000f8e403f */
[----:B------:R-:W-:Y:S01]  /*1ee0*/  UMOV UR5, 0x80000020 ;  /* 0x8000002000057882 */ /* 0x000fe20000000000 */
[----:B------:R-:W-:-:S07]  /*1ef0*/  UMOV UR7, 0x80000020 ;  /* 0x8000002000077882 */ /* 0x000fce0000000000 */
[----:B------:R-:W-:Y:S01]  /*1f00*/  IGMMA.64x64x32.S8.S8 R24, gdesc[UR4], R24, gsb0 ;  /* 0x01e00000041879f1 */ /* 0x000fe20008041018 */
        /* <DEDUP_REMOVED lines=9> */
[----:B------:R-:W-:Y:S01]  /*1fa0*/  BPT.TRAP 0x1 ;  /* 0x000000040000795c */ /* 0x000fe20000300000 */
.L_x_31:
[----:B------:R-:W-:-:S13]  /*1fb0*/  ISETP.NE.AND P1, PT, R57, RZ, PT ;  /* 0x000000ff3900720c */ /* 0x000fda0003f25270 */
[----:B-12---:R-:W-:-:S05]  /*1fc0*/  @P1 LEA R4, R3, UR41, 0x3 ;  /* 0x0000002903041c11 */ /* 0x006fca000f8e18ff */
[----:B------:R-:W-:-:S05]  /*1fd0*/  @P1 VIADD R5, R4, 0xe0 ;  /* 0x000000e004051836 */ /* 0x000fca0000000000 */
[----:B------:R-:W-:-:S04]  /*1fe0*/  @P1 PRMT R5, R56, 0x654, R5 ;  /* 0x0000065438051816 */ /* 0x000fc80000000005 */
[----:B------:R1:W-:Y:S01]  /*1ff0*/  @P1 SYNCS.ARRIVE.TRANS64.RED.A1T0 RZ, [R5+URZ], RZ ;  /* 0x000000ff05ff19a7 */ /* 0x0003e2000810043f */
[----:B------:R-:W-:-:S13]  /*2000*/  ISETP.GT.U32.AND P1, PT, R16, 0x1, PT ;  /* 0x000000011000780c */ /* 0x000fda0003f24070 */
[----:B-1----:R-:W-:Y:S05]  /*2010*/  @P1 BRA `(.L_x_32) ;  /* 0x0000000000041947 */ /* 0x002fea0003800000 */
[----:B------:R-:W-:Y:S01]  /*2020*/  BPT.TRAP 0x1 ;  /* 0x000000040000795c */ /* 0x000fe20000300000 */
.L_x_32:
[----:B------:R-:W-:Y:S01]  /*2030*/  UIADD3 UR8, UR8, 0x1, URZ ;  /* 0x0000000108087890 */ /* 0x000fe2000fffe03f */
[C---:B------:R-:W-:Y:S01]  /*2040*/  ISETP.GT.AND P2, PT, R0.reuse, 0x1, PT ;  /* 0x000000010000780c */ /* 0x040fe20003f44270 */
[----:B------:R-:W-:Y:S02]  /*2050*/  VIADD R3, R3, 0x1 ;  /* 0x0000000103037836 */ /* 0x000fe40000000000 */
[----:B------:R-:W-:Y:S01]  /*2060*/  UISETP.NE.AND UP0, UPT, UR8, 0x1c, UPT ;  /* 0x0000001c0800788c */ /* 0x000fe2000bf05270 */
[----:B------:R-:W-:Y:S02]  /*2070*/  VIADD R0, R0, 0xffffffff ;  /* 0xffffffff00007836 */ /* 0x000fe40000000000 */
[C---:B------:R-:W-:Y:S01]  /*2080*/  ISETP.NE.AND P1, PT, R3.reuse, 0x1c, PT ;  /* 0x0000001c0300780c */ /* 0x040fe20003f25270 */
[----:B------:R-:W-:Y:S02]  /*2090*/  USEL UR4, URZ, 0x1, UP0 ;  /* 0x000000013f047887 */ /* 0x000fe40008000000 */
[----:B------:R-:W-:Y:S01]  /*20a0*/  USEL UR8, UR8, URZ, UP0 ;  /* 0x0000003f08087287 */ /* 0x000fe20008000000 */
[----:B------:R-:W-:-:S03]  /*20b0*/  SEL R3, R3, RZ, P1 ;  /* 0x000000ff03037207 */ /* 0x000fc60000800000 */
[----:B------:R-:W-:Y:S01]  /*20c0*/  LOP3.LUT R6, R6, UR4, RZ, 0x3c, !PT ;  /* 0x0000000406067c12 */ /* 0x000fe2000f8e3cff */
[----:B------:R-:W-:Y:S07]  /*20d0*/  @P2 BRA `(.L_x_33) ;  /* 0xfffffffc004c2947 */ /* 0x000fee000383ffff */
.L_x_26:
[----:B------:R-:W1:Y:S01]  /*20e0*/  LDC R0, c[0x0][0x28c] ;  /* 0x0000a300ff007b82 */ /* 0x000e620000000800 */
[----:B------:R2:W-:Y:S01]  /*20f0*/  SYNCS.ARRIVE.TRANS64.A1T0 RZ, [R64+UR47], RZ ;  /* 0x000000ff40ff79a7 */ /* 0x0005e2000810002f */
[----:B-1----:R-:W-:-:S13]  /*2100*/  ISETP.GE.AND P1, PT, R0, 0x1, PT ;  /* 0x000000010000780c */ /* 0x002fda0003f26270 */
[----:B--2---:R-:W-:Y:S05]  /*2110*/  @!P1 BRA `(.L_x_34) ;  /* 0x0000000000449947 */ /* 0x004fea0003800000 */
[----:B------:R-:W-:Y:S05]  /*2120*/  @!P0 BRA `(.L_x_35) ;  /* 0x0000000000048947 */ /* 0x000fea0003800000 */
[----:B------:R-:W-:Y:S01]  /*2130*/  BPT.TRAP 0x1 ;  /* 0x000000040000795c */ /* 0x000fe20000300000 */
.L_x_35:
[----:B------:R-:W-:-:S13]  /*2140*/  ISETP.NE.AND P0, PT, R57, RZ, PT ;  /* 0x000000ff3900720c */ /* 0x000fda0003f05270 */
[----:B------:R-:W-:-:S05]  /*2150*/  VOTEU.ANY UP0, P0 ;  /* 0x00000000003f7886 */ /* 0x000fca0000000100 */
[----:B------:R-:W-:-:S06]  /*2160*/  @UP0 UIADD3 UR4, UR43, UR39, URZ ;  /* 0x000000272b040290 */ /* 0x000fcc000fffe03f */
[----:B------:R-:W-:Y:S02]  /*2170*/  IMAD.U32 R4, RZ, RZ, UR4 ;  /* 0x00000004ff047e24 */ /* 0x000fe4000f8e00ff */
[----:B------:R-:W-:-:S03]  /*2180*/  IMAD.U32 R3, RZ, RZ, UR4 ;  /* 0x00000004ff037e24 */ /* 0x000fc6000f8e00ff */
[----:B------:R-:W-:-:S05]  /*2190*/  @P0 SHF.R.U32.HI R4, RZ, 0x2, R4 ;  /* 0x00000002ff040819 */ /* 0x000fca0000011604 */
[----:B------:R-:W-:-:S04]  /*21a0*/  @P0 IMAD.WIDE.U32 R4, R4, 0x24924925, RZ ;  /* 0x2492492504040825 */ /* 0x000fc800078e00ff */
[----:B------:R-:W-:-:S05]  /*21b0*/  @P0 IMAD R4, R5, -0x1c, R3 ;  /* 0xffffffe405040824 */ /* 0x000fca00078e0203 */
[----:B------:R-:W-:-:S05]  /*21c0*/  @P0 LEA R4, R4, UR41, 0x3 ;  /* 0x0000002904040c11 */ /* 0x000fca000f8e18ff */
[----:B------:R-:W-:-:S05]  /*21d0*/  @P0 VIADD R3, R4, 0xe0 ;  /* 0x000000e004030836 */ /* 0x000fca0000000000 */
[----:B------:R-:W-:-:S04]  /*21e0*/  @P0 PRMT R3, R56, 0x654, R3 ;  /* 0x0000065438030816 */ /* 0x000fc80000000003 */
[----:B------:R1:W-:Y:S01]  /*21f0*/  @P0 SYNCS.ARRIVE.TRANS64.RED.A1T0 RZ, [R3+URZ], RZ ;  /* 0x000000ff03ff09a7 */ /* 0x0003e2000810043f */
[----:B------:R-:W-:-:S13]  /*2200*/  ISETP.GT.U32.AND P0, PT, R16, 0x1, PT ;  /* 0x000000011000780c */ /* 0x000fda0003f04070 */
[----:B-1----:R-:W-:Y:S05]  /*2210*/  @P0 BRA `(.L_x_34) ;  /* 0x0000000000040947 */ /* 0x002fea0003800000 */
[----:B------:R-:W-:Y:S01]  /*2220*/  BPT.TRAP 0x1 ;  /* 0x000000040000795c */ /* 0x000fe20000300000 */
.L_x_34:
[----:B------:R-:W-:Y:S01]  /*2230*/  SHF.L.U32 R0, R69, 0x1f, RZ ;  /* 0x0000001f45007819 */ /* 0x000fe200000006ff */
[----:B------:R-:W-:Y:S01]  /*2240*/  UIADD3 UR39, UR46, UR39, URZ ;  /* 0x000000272e277290 */ /* 0x000fe2000fffe03f */
[----:B------:R-:W1:Y:S01]  /*2250*/  LDC R15, c[0x0][0x288] ;  /* 0x0000a200ff0f7b82 */ /* 0x000e620000000800 */
[----:B------:R-:W-:Y:S01]  /*2260*/  UISETP.GE.U32.AND UP1, UPT, UR46, 0x1c, UPT ;  /* 0x0000001c2e00788c */ /* 0x000fe2000bf26070 */
[----:B------:R-:W-:Y:S01]  /*2270*/  IMAD.SHL.U32 R8, R62, 0x2, RZ ;  /* 0x000000023e087824 */ /* 0x000fe200078e00ff */
[----:B------:R-:W-:Y:S02]  /*2280*/  UISETP.GT.U32.AND UP0, UPT, UR39, 0x1b, UPT ;  /* 0x0000001b2700788c */ /* 0x000fe4000bf04070 */
[----:B------:R-:W-:Y:S02]  /*2290*/  USHF.R.U32.HI UR4, URZ, 0x2, UR39 ;  /* 0x000000023f047899 */ /* 0x000fe40008011627 */
[----:B------:R-:W-:Y:S01]  /*22a0*/  UISETP.LT.U32.AND UP0, UPT, UR46, 0x1c, UP0 ;  /* 0x0000001c2e00788c */ /* 0x000fe20008701070 */
[----:B------:R-:W2:Y:S01]  /*22b0*/  SYNCS.PHASECHK.TRANS64.TRYWAIT P0, [R63+UR42+0x10], R0 ;  /* 0x000010003f0075a7 */ /* 0x000ea2000800016a */
[----:B------:R-:W-:Y:S01]  /*22c0*/  UIMAD.WIDE.U32 UR4, UR4, 0x24924925, URZ ;  /* 0x24924925040478a5 */ /* 0x000fe2000f8e003f */
[----:B------:R-:W-:Y:S01]  /*22d0*/  SHF.R.S32.HI R9, RZ, 0x1f, R8 ;  /* 0x0000001fff097819 */ /* 0x000fe20000011408 */
[----:B------:R-:W-:-:S02]  /*22e0*/  USEL UR6, URZ, 0x1, !UP0 ;  /* 0x000000013f067887 */ /* 0x000fc4000c000000 */
[----:B------:R-:W-:Y:S02]  /*22f0*/  UIMAD UR39, UR5, -0x1c, UR39 ;  /* 0xffffffe4052778a4 */ /* 0x000fe4000f8e0227 */
[----:B------:R-:W-:-:S04]  /*2300*/  ULOP3.LUT UR38, UR38, UR6, URZ, 0x3c, !UPT ;  /* 0x0000000626267292 */ /* 0x000fc8000f8e3c3f */
[----:B------:R-:W-:Y:S01]  /*2310*/  @UP1 ULOP3.LUT UR38, UR38, 0x1, UR5, 0x78, !UPT ;  /* 0x0000000126261892 */ /* 0x000fe2000f8e7805 */
[----:B-12---:R-:W-:Y:S11]  /*2320*/  @!P0 BRA `(.L_x_36) ;  /* 0x0000004000f88947 */ /* 0x006ff60003800000 */
.L_x_154:
[----:B-1----:R-:W-:Y:S01]  /*2330*/  IMAD.SHL.U32 R0, R19, 0x40, RZ ;  /* 0x0000004013007824 */ /* 0x002fe200078e00ff */
[----:B------:R-:W-:Y:S01]  /*2340*/  ULDC UR6, c[0x0][0x284] ;  /* 0x0000a10000067ab9 */ /* 0x000fe20000000800 */
[----:B------:R-:W-:Y:S01]  /*2350*/  IMAD.SHL.U32 R22, R22, 0x40, RZ ;  /* 0x0000004016167824 */ /* 0x000fe200078e00ff */
[----:B------:R-:W-:Y:S01]  /*2360*/  SHF.R.S32.HI R71, RZ, 0x1f, R2 ;  /* 0x0000001fff477819 */ /* 0x000fe20000011402 */
[----:B------:R-:W-:Y:S01]  /*2370*/  ULDC.64 UR4, c[0x0][0x5d0] ;  /* 0x0001740000047ab9 */ /* 0x000fe20000000a00 */
[----:B------:R-:W-:Y:S01]  /*2380*/  ISETP.GE.AND P0, PT, R0, UR6, PT ;  /* 0x0000000600007c0c */ /* 0x000fe2000bf06270 */
[----:B------:R-:W-:Y:S01]  /*2390*/  IMAD.WIDE.U32 R4, R2, UR4, R8 ;  /* 0x0000000402047c25 */ /* 0x000fe2000f8e0008 */
[----:B------:R-:W-:Y:S02]  /*23a0*/  SHF.R.S32.HI R70, RZ, 0x1f, R22 ;  /* 0x0000001fff467819 */ /* 0x000fe40000011416 */
[C---:B------:R-:W-:Y:S01]  /*23b0*/  ISETP.GE.OR P0, PT, R22.reuse, R15, P0 ;  /* 0x0000000f1600720c */ /* 0x040fe20000706670 */
[----:B------:R-:W-:Y:S01]  /*23c0*/  IMAD R3, R71, UR4, RZ ;  /* 0x0000000447037c24 */ /* 0x000fe2000f8e02ff */
[----:B------:R-:W-:-:S03]  /*23d0*/  IADD3 R4, P1, R22, R4, RZ ;  /* 0x0000000416047210 */ /* 0x000fc60007f3e0ff */
[----:B------:R-:W-:-:S05]  /*23e0*/  IMAD R3, R2, UR5, R3 ;  /* 0x0000000502037c24 */ /* 0x000fca000f8e0203 */
[----:B------:R-:W-:-:S03]  /*23f0*/  IADD3.X R5, R70, R5, R3, P1, !PT ;  /* 0x0000000546057210 */ /* 0x000fc60000ffe403 */
[----:B------:R-:W-:Y:S05]  /*2400*/  @P0 BRA `(.L_x_37) ;  /* 0x0000001c00200947 */ /* 0x000fea0003800000 */
[----:B------:R-:W1:Y:S01]  /*2410*/  LDC.64 R10, c[0x0][0x5c8] ;  /* 0x00017200ff0a7b82 */ /* 0x000e620000000a00 */
[----:B0-----:R-:W-:Y:S01]  /*2420*/  IMAD.WIDE R12, R19, 0x40, R60 ;  /* 0x00000040130c7825 */ /* 0x001fe200078e023c */
[----:B------:R-:W-:Y:S01]  /*2430*/  ULDC.64 UR4, c[0x0][0x5c0] ;  /* 0x0001700000047ab9 */ /* 0x000fe20000000a00 */
[----:B------:R-:W-:Y:S02]  /*2440*/  BSSY B0, `(.L_x_37) ;  /* 0x00001c4000007945 */ /* 0x000fe40003800000 */
[----:B------:R-:W-:Y:S02]  /*2450*/  IMAD.IADD R72, R67, 0x1, -R0 ;  /* 0x0000000143487824 */ /* 0x000fe400078e0a00 */
[-C--:B-1----:R-:W-:Y:S02]  /*2460*/  IMAD R3, R13, R10.reuse, RZ ;  /* 0x0000000a0d037224 */ /* 0x082fe400078e02ff */
[----:B------:R-:W-:-:S04]  /*2470*/  IMAD.WIDE.U32 R4, R12, R10, R4 ;  /* 0x0000000a0c047225 */ /* 0x000fc800078e0004 */
[----:B------:R-:W-:Y:S01]  /*2480*/  IMAD R3, R12, R11, R3 ;  /* 0x0000000b0c037224 */ /* 0x000fe200078e0203 */
[----:B------:R-:W-:-:S03]  /*2490*/  IADD3 R6, P0, R4, UR4, RZ ;  /* 0x0000000404067c10 */ /* 0x000fc6000ff1e0ff */
[----:B------:R-:W-:Y:S01]  /*24a0*/  IMAD.IADD R3, R5, 0x1, R3 ;  /* 0x0000000105037824 */ /* 0x000fe200078e0203 */
[----:B------:R-:W-:-:S04]  /*24b0*/  LEA R4, P1, R10, R6, 0x3 ;  /* 0x000000060a047211 */ /* 0x000fc800078218ff */
[----:B------:R-:W-:Y:S01]  /*24c0*/  IADD3.X R7, R3, UR5, RZ, P0, !PT ;  /* 0x0000000503077c10 */ /* 0x000fe200087fe4ff */
[----:B------:R-:W-:Y:S01]  /*24d0*/  IMAD R3, R62, -0x2, R15 ;  /* 0xfffffffe3e037824 */ /* 0x000fe200078e020f */
[----:B-----5:R-:W-:Y:S02]  /*24e0*/  ISETP.NE.AND P0, PT, R59, RZ, PT ;  /* 0x000000ff3b00720c */ /* 0x020fe40003f05270 */
[----:B------:R-:W-:Y:S01]  /*24f0*/  LEA.HI.X R5, R10, R7, R11, 0x3, P1 ;  /* 0x000000070a057211 */ /* 0x000fe200008f1c0b */
[----:B------:R-:W-:-:S10]  /*2500*/  IMAD.IADD R73, R3, 0x1, -R22 ;  /* 0x0000000103497824 */ /* 0x000fd400078e0a16 */
[----:B------:R-:W-:Y:S05]  /*2510*/  @!P0 BRA `(.L_x_38) ;  /* 0x0000001400188947 */ /* 0x000fea0003800000 */
[----:B------:R-:W0:Y:S01]  /*2520*/  LDC.64 R14, c[0x0][0x5b0] ;  /* 0x00016c00ff0e7b82 */ /* 0x000e220000000a00 */
[----:B------:R-:W-:Y:S01]  /*2530*/  ULDC.64 UR4, c[0x0][0x5b8] ;  /* 0x00016e0000047ab9 */ /* 0x000fe20000000a00 */
[----:B------:R-:W-:Y:S01]  /*2540*/  ISETP.GE.AND P3, PT, R73, 0x1, PT ;  /* 0x000000014900780c */ /* 0x000fe20003f66270 */
[----:B------:R-:W-:Y:S01]  /*2550*/  IMAD.WIDE.U32 R8, R2, UR4, R8 ;  /* 0x0000000402087c25 */ /* 0x000fe2000f8e0008 */
[----:B------:R-:W-:Y:S02]  /*2560*/  BSSY B1, `(.L_x_39) ;  /* 0x000000e000017945 */ /* 0x000fe40003800000 */
[----:B------:R-:W-:Y:S01]  /*2570*/  ISETP.LT.OR P1, PT, R72, 0x1, !P3 ;  /* 0x000000014800780c */ /* 0x000fe20005f21670 */
[----:B------:R-:W-:Y:S01]  /*2580*/  IMAD R3, R71, UR4, RZ ;  /* 0x0000000447037c24 */ /* 0x000fe2000f8e02ff */
[----:B------:R-:W1:Y:S01]  /*2590*/  LDC.64 R20, c[0x0][0x5a8] ;  /* 0x00016a00ff147b82 */ /* 0x000e620000000a00 */
[----:B------:R-:W-:Y:S02]  /*25a0*/  IADD3 R10, P0, R22, R8, RZ ;  /* 0x00000008160a7210 */ /* 0x000fe40007f1e0ff */
[----:B------:R-:W-:-:S05]  /*25b0*/  IMAD R3, R2, UR5, R3 ;  /* 0x0000000502037c24 */ /* 0x000fca000f8e0203 */
[----:B------:R-:W-:Y:S01]  /*25c0*/  IADD3.X R11, R70, R9, R3, P0, !PT ;  /* 0x00000009460b7210 */ /* 0x000fe200007fe403 */
[-C--:B0-----:R-:W-:Y:S02]  /*25d0*/  IMAD R0, R13, R14.reuse, RZ ;  /* 0x0000000e0d007224 */ /* 0x081fe400078e02ff */
[----:B------:R-:W-:-:S04]  /*25e0*/  IMAD.WIDE.U32 R2, R12, R14, R10 ;  /* 0x0000000e0c027225 */ /* 0x000fc800078e000a */
[----:B------:R-:W-:Y:S01]  /*25f0*/  IMAD R19, R12, R15, R0 ;  /* 0x0000000f0c137224 */ /* 0x000fe200078e0200 */
[----:B-1----:R-:W-:-:S04]  /*2600*/  IADD3 R2, P0, R2, R20, RZ ;  /* 0x0000001402027210 */ /* 0x002fc80007f1e0ff */
[----:B------:R-:W-:Y:S01]  /*2610*/  IADD3.X R3, R21, R3, R19, P0, !PT ;  /* 0x0000000315037210 */ /* 0x000fe200007fe413 */
[----:B------:R-:W-:Y:S08]  /*2620*/  @P1 BRA `(.L_x_40) ;  /* 0x0000000000041947 */ /* 0x000ff00003800000 */
[----:B------:R0:W5:Y:S02]  /*2630*/  LDG.E.U8 R68, desc[UR36][R2.64] ;  /* 0x0000002402447981 */ /* 0x000164000c1e1100 */
.L_x_40:
[----:B------:R-:W-:Y:S05]  /*2640*/  BSYNC B1 ;  /* 0x0000000000017941 */ /* 0x000fea0003800000 */
.L_x_39:
[----:B-----5:R-:W-:Y:S01]  /*2650*/  LOP3.LUT R0, R68, 0xffff, RZ, 0xc0, !PT ;  /* 0x0000ffff44007812 */ /* 0x020fe200078ec0ff */
[C---:B------:R-:W-:Y:S01]  /*2660*/  IMAD.SHL.U32 R8, R14.reuse, 0x8, RZ ;  /* 0x000000080e087824 */ /* 0x040fe200078e00ff */
[----:B------:R-:W-:Y:S01]  /*2670*/  SHF.L.U64.HI R9, R14, 0x3, R15 ;  /* 0x000000030e097819 */ /* 0x000fe2000001020f */
[----:B------:R-:W-:Y:S01]  /*2680*/  BSSY B1, `(.L_x_41) ;  /* 0x000000e000017945 */ /* 0x000fe20003800000 */
[----:B------:R-:W-:Y:S02]  /*2690*/  PRMT R0, R0, 0x8880, RZ ;  /* 0x0000888000007816 */ /* 0x000fe400000000ff */
[----:B------:R-:W-:Y:S01]  /*26a0*/  ISETP.GE.AND P2, PT, R73, 0x2, PT ;  /* 0x000000024900780c */ /* 0x000fe20003f46270 */
[----:B------:R-:W-:-:S03]  /*26b0*/  IMAD.WIDE.U32 R8, R12, R14, R8 ;  /* 0x0000000e0c087225 */ /* 0x000fc600078e0008 */
[----:B------:R-:W-:Y:S01]  /*26c0*/  ISETP.LT.OR P0, PT, R72, 0x1, !P2 ;  /* 0x000000014800780c */ /* 0x000fe20005701670 */
[----:B------:R-:W-:Y:S01]  /*26d0*/  IMAD R13, R0, R59, RZ ;  /* 0x0000003b000d7224 */ /* 0x000fe200078e02ff */
[----:B------:R-:W-:Y:S01]  /*26e0*/  IADD3 R8, P4, P5, R10, R20, R8 ;  /* 0x000000140a087210 */ /* 0x000fe20007d9e008 */
[----:B------:R-:W-:Y:S02]  /*26f0*/  IMAD.IADD R12, R19, 0x1, R9 ;  /* 0x00000001130c7824 */ /* 0x000fe400078e0209 */
[----:B------:R-:W-:-:S05]  /*2700*/  @!P1 IMAD R15, R24, R58, R13 ;  /* 0x0000003a180f9224 */ /* 0x000fca00078e020d */
[----:B------:R1:W-:Y:S03]  /*2710*/  @!P1 STG.E.U8 desc[UR36][R6.64], R15 ;  /* 0x0000000f06009986 */ /* 0x0003e6000c101124 */
[----:B------:R-:W-:Y:S05]  /*2720*/  @P0 BRA `(.L_x_42) ;  /* 0x00000000000c0947 */ /* 0x000fea0003800000 */
[----:B------:R-:W2:Y:S02]  /*2730*/  LDG.E.U8 R68, desc[UR36][R2.64+0x1] ;  /* 0x0000012402447981 */ /* 0x000ea4000c1e1100 */
[----:B--2---:R-:W-:-:S05]  /*2740*/  PRMT R0, R68, 0x8880, RZ ;  /* 0x0000888044007816 */ /* 0x004fca00000000ff */
[----:B------:R-:W-:-:S07]  /*2750*/  IMAD R13, R0, R59, RZ ;  /* 0x0000003b000d7224 */ /* 0x000fce00078e02ff */
.L_x_42:
[----:B------:R-:W-:Y:S05]  /*2760*/  BSYNC B1 ;  /* 0x0000000000017941 */ /* 0x000fea0003800000 */
.L_x_41:
[C---:B------:R-:W-:Y:S01]  /*2770*/  ISETP.LT.OR P3, PT, R72.reuse, 0x9, !P3 ;  /* 0x000000094800780c */ /* 0x040fe20005f61670 */
[----:B------:R-:W-:Y:S01]  /*2780*/  @!P0 IMAD R25, R25, R58, R13 ;  /* 0x0000003a19198224 */ /* 0x000fe200078e020d */
[----:B------:R-:W-:Y:S01]  /*2790*/  ISETP.GE.AND P1, PT, R73, 0x9, PT ;  /* 0x000000094900780c */ /* 0x000fe20003f26270 */
[----:B------:R-:W-:Y:S01]  /*27a0*/  BSSY B1, `(.L_x_43) ;  /* 0x000000b000017945 */ /* 0x000fe20003800000 */
[----:B------:R-:W-:Y:S02]  /*27b0*/  IADD3.X R9, R11, R21, R12, P4, P5 ;  /* 0x000000150b097210 */ /* 0x000fe400027ea40c */
[----:B------:R2:W-:Y:S01]  /*27c0*/  @!P0 STG.E.U8 desc[UR36][R6.64+0x1], R25 ;  /* 0x0000011906008986 */ /* 0x0005e2000c101124 */
[----:B------:R-:W-:Y:S02]  /*27d0*/  ISETP.GE.AND P0, PT, R73, 0xa, PT ;  /* 0x0000000a4900780c */ /* 0x000fe40003f06270 */
[C---:B------:R-:W-:Y:S02]  /*27e0*/  ISETP.LT.OR P2, PT, R72.reuse, 0x9, !P2 ;  /* 0x000000094800780c */ /* 0x040fe40005741670 */
[----:B------:R-:W-:-:S02]  /*27f0*/  ISETP.LT.OR P5, PT, R72, 0x1, !P1 ;  /* 0x000000014800780c */ /* 0x000fc40004fa1670 */
[----:B------:R-:W-:Y:S01]  /*2800*/  ISETP.LT.OR P4, PT, R72, 0x1, !P0 ;  /* 0x000000014800780c */ /* 0x000fe20004781670 */
[----:B------:R-:W-:-:S12]  /*2810*/  @P3 BRA `(.L_x_44) ;  /* 0x00000000000c3947 */ /* 0x000fd80003800000 */
[----:B------:R-:W3:Y:S02]  /*2820*/  LDG.E.U8 R68, desc[UR36][R8.64] ;  /* 0x0000002408447981 */ /* 0x000ee4000c1e1100 */
[----:B---3--:R-:W-:-:S05]  /*2830*/  PRMT R0, R68, 0x8880, RZ ;  /* 0x0000888044007816 */ /* 0x008fca00000000ff */
[----:B------:R-:W-:-:S07]  /*2840*/  IMAD R13, R0, R59, RZ ;  /* 0x0000003b000d7224 */ /* 0x000fce00078e02ff */
.L_x_44:
[----:B------:R-:W-:Y:S05]  /*2850*/  BSYNC B1 ;  /* 0x0000000000017941 */ /* 0x000fea0003800000 */
.L_x_43:
[----:B------:R-:W-:Y:S01]  /*2860*/  @!P3 IMAD R11, R26, R58, R13 ;  /* 0x0000003a1a0bb224 */ /* 0x000fe200078e020d */
[----:B------:R-:W-:Y:S04]  /*2870*/  BSSY B1, `(.L_x_45) ;  /* 0x0000006000017945 */ /* 0x000fe80003800000 */
[----:B------:R3:W-:Y:S01]  /*2880*/  @!P3 STG.E.U8 desc[UR36][R4.64], R11 ;  /* 0x0000000b0400b986 */ /* 0x0007e2000c101124 */
[----:B------:R-:W-:Y:S05]  /*2890*/  @P2 BRA `(.L_x_46) ;  /* 0x00000000000c2947 */ /* 0x000fea0003800000 */
[----:B------:R-:W4:Y:S02]  /*28a0*/  LDG.E.U8 R68, desc[UR36][R8.64+0x1] ;  /* 0x0000012408447981 */ /* 0x000f24000c1e1100 */
[----:B----4-:R-:W-:-:S05]  /*28b0*/  PRMT R0, R68, 0x8880, RZ ;  /* 0x0000888044007816 */ /* 0x010fca00000000ff */
[----:B------:R-:W-:-:S07]  /*28c0*/  IMAD R13, R0, R59, RZ ;  /* 0x0000003b000d7224 */ /* 0x000fce00078e02ff */
.L_x_46:
[----:B------:R-:W-:Y:S05]  /*28d0*/  BSYNC B1 ;  /* 0x0000000000017941 */ /* 0x000fea0003800000 */
.L_x_45:
[----:B------:R-:W-:Y:S01]  /*28e0*/  @!P2 IMAD R27, R27, R58, R13 ;  /* 0x0000003a1b1ba224 */ /* 0x000fe200078e020d */
[----:B------:R-:W-:Y:S04]  /*28f0*/  BSSY B1, `(.L_x_47) ;  /* 0x0000006000017945 */ /* 0x000fe80003800000 */
[----:B------:R4:W-:Y:S01]  /*2900*/  @!P2 STG.E.U8 desc[UR36][R4.64+0x1], R27 ;  /* 0x0000011b0400a986 */ /* 0x0009e2000c101124 */
[----:B------:R-:W-:Y:S05]  /*2910*/  @P5 BRA `(.L_x_48) ;  /* 0x00000000000c5947 */ /* 0x000fea0003800000 */
[----:B------:R-:W5:Y:S02]  /*2920*/  LDG.E.U8 R68, desc[UR36][R2.64+0x8] ;  /* 0x0000082402447981 */ /* 0x000f64000c1e1100 */
[----:B-----5:R-:W-:-:S05]  /*2930*/  PRMT R0, R68, 0x8880, RZ ;  /* 0x0000888044007816 */ /* 0x020fca00000000ff */
[----:B------:R-:W-:-:S07]  /*2940*/  IMAD R13, R0, R59, RZ ;  /* 0x0000003b000d7224 */ /* 0x000fce00078e02ff */
.L_x_48:
[----:B------:R-:W-:Y:S05]  /*2950*/  BSYNC B1 ;  /* 0x0000000000017941 */ /* 0x000fea0003800000 */
.L_x_47:
[----:B---3--:R-:W-:Y:S01]  /*2960*/  @!P5 IMAD R11, R28, R58, R13 ;  /* 0x0000003a1c0bd224 */ /* 0x008fe200078e020d */
[----:B------:R-:W-:Y:S04]  /*2970*/  BSSY B1, `(.L_x_49) ;  /* 0x0000006000017945 */ /* 0x000fe80003800000 */
[----:B------:R3:W-:Y:S01]  /*2980*/  @!P5 STG.E.U8 desc[UR36][R6.64+0x8], R11 ;  /* 0x0000080b0600d986 */ /* 0x0007e2000c101124 */
[----:B------:R-:W-:Y:S05]  /*2990*/  @P4 BRA `(.L_x_50) ;  /* 0x00000000000c4947 */ /* 0x000fea0003800000 */
[----:B------:R-:W5:Y:S02]  /*29a0*/  LDG.E.U8 R68, desc[UR36][R2.64+0x9] ;  /* 0x0000092402447981 */ /* 0x000f64000c1e1100 */
[----:B-----5:R-:W-:-:S05]  /*29b0*/  PRMT R0, R68, 0x8880, RZ ;  /* 0x0000888044007816 */ /* 0x020fca00000000ff */
[----:B------:R-:W-:-:S07]  /*29c0*/  IMAD R13, R0, R59, RZ ;  /* 0x0000003b000d7224 */ /* 0x000fce00078e02ff */
.L_x_50:
[----:B------:R-:W-:Y:S05]  /*29d0*/  BSYNC B1 ;  /* 0x0000000000017941 */ /* 0x000fea0003800000 */
.L_x_49:
[C---:B------:R-:W-:Y:S01]  /*29e0*/  ISETP.LT.OR P1, PT, R72.reuse, 0x9, !P1 ;  /* 0x000000094800780c */ /* 0x040fe20004f21670 */
[----:B------:R-:W-:Y:S01]  /*29f0*/  @!P4 IMAD R29, R29, R58, R13 ;  /* 0x0000003a1d1dc224 */ /* 0x000fe200078e020d */
[C---:B------:R-:W-:Y:S01]  /*2a00*/  ISETP.GE.AND P3, PT, R73.reuse, 0x11, PT ;  /* 0x000000114900780c */ /* 0x040fe20003f66270 */
[----:B------:R-:W-:Y:S01]  /*2a10*/  BSSY B1, `(.L_x_51) ;  /* 0x000000a000017945 */ /* 0x000fe20003800000 */
[----:B------:R-:W-:Y:S02]  /*2a20*/  ISETP.GE.AND P2, PT, R73, 0x12, PT ;  /* 0x000000124900780c */ /* 0x000fe40003f46270 */
[----:B------:R0:W-:Y:S01]  /*2a30*/  @!P4 STG.E.U8 desc[UR36][R6.64+0x9], R29 ;  /* 0x0000091d0600c986 */ /* 0x0001e2000c101124 */
[C---:B------:R-:W-:Y:S02]  /*2a40*/  ISETP.LT.OR P0, PT, R72.reuse, 0x9, !P0 ;  /* 0x000000094800780c */ /* 0x040fe40004701670 */
[C---:B------:R-:W-:Y:S02]  /*2a50*/  ISETP.LT.OR P5, PT, R72.reuse, 0x1, !P3 ;  /* 0x000000014800780c */ /* 0x040fe40005fa1670 */
[----:B------:R-:W-:-:S02]  /*2a60*/  ISETP.LT.OR P4, PT, R72, 0x1, !P2 ;  /* 0x000000014800780c */ /* 0x000fc40005781670 */
[----:B------:R-:W-:Y:S11]  /*2a70*/  @P1 BRA `(.L_x_52) ;  /* 0x00000000000c1947 */ /* 0x000ff60003800000 */
[----:B------:R-:W5:Y:S02]  /*2a80*/  LDG.E.U8 R68, desc[UR36][R8.64+0x8] ;  /* 0x0000082408447981 */ /* 0x000f64000c1e1100 */
[----:B-----5:R-:W-:-:S05]  /*2a90*/  PRMT R0, R68, 0x8880, RZ ;  /* 0x0000888044007816 */ /* 0x020fca00000000ff */
[----:B------:R-:W-:-:S07]  /*2aa0*/  IMAD R13, R0, R59, RZ ;  /* 0x0000003b000d7224 */ /* 0x000fce00078e02ff */
.L_x_52:
[----:B------:R-:W-:Y:S05]  /*2ab0*/  BSYNC B1 ;  /* 0x0000000000017941 */ /* 0x000fea0003800000 */
.L_x_51:
[----:B---3--:R-:W-:Y:S01]  /*2ac0*/  @!P1 IMAD R11, R30, R58, R13 ;  /* 0x0000003a1e0b9224 */ /* 0x008fe200078e020d */
[----:B------:R-:W-:Y:S04]  /*2ad0*/  BSSY B1, `(.L_x_53) ;  /* 0x0000006000017945 */ /* 0x000fe80003800000 */
[----:B------:R3:W-:Y:S01]  /*2ae0*/  @!P1 STG.E.U8 desc[UR36][R4.64+0x8], R11 ;  /* 0x0000080b04009986 */ /* 0x0007e2000c101124 */
[----:B------:R-:W-:Y:S05]  /*2af0*/  @P0 BRA `(.L_x_54) ;  /* 0x00000000000c0947 */ /* 0x000fea0003800000 */
[----:B------:R-:W5:Y:S02]  /*2b00*/  LDG.E.U8 R68, desc[UR36][R8.64+0x9] ;  /* 0x0000092408447981 */ /* 0x000f64000c1e1100 */
[----:B-----5:R-:W-:-:S05]  /*2b10*/  PRMT R0, R68, 0x8880, RZ ;  /* 0x0000888044007816 */ /* 0x020fca00000000ff */
[----:B------:R-:W-:-:S07]  /*2b20*/  IMAD R13, R0, R59, RZ ;  /* 0x0000003b000d7224 */ /* 0x000fce00078e02ff */
.L_x_54:
[----:B------:R-:W-:Y:S05]  /*2b30*/  BSYNC B1 ;  /* 0x0000000000017941 */ /* 0x000fea0003800000 */
.L_x_53:
[----:B------:R-:W-:Y:S01]  /*2b40*/  @!P0 IMAD R31, R31, R58, R13 ;  /* 0x0000003a1f1f8224 */ /* 0x000fe200078e020d */
[----:B------:R-:W-:Y:S04]  /*2b50*/  BSSY B1, `(.L_x_55) ;  /* 0x0000006000017945 */ /* 0x000fe80003800000 */
[----:B------:R0:W-:Y:S01]  /*2b60*/  @!P0 STG.E.U8 desc[UR36][R4.64+0x9], R31 ;  /* 0x0000091f04008986 */ /* 0x0001e2000c101124 */
[----:B------:R-:W-:Y:S05]  /*2b70*/  @P5 BRA `(.L_x_56) ;  /* 0x00000000000c5947 */ /* 0x000fea0003800000 */
[----:B------:R-:W5:Y:S02]  /*2b80*/  LDG.E.U8 R68, desc[UR36][R2.64+0x10] ;  /* 0x0000102402447981 */ /* 0x000f64000c1e1100 */
[----:B-----5:R-:W-:-:S05]  /*2b90*/  PRMT R0, R68, 0x8880, RZ ;  /* 0x0000888044007816 */ /* 0x020fca00000000ff */
[----:B------:R-:W-:-:S07]  /*2ba0*/  IMAD R13, R0, R59, RZ ;  /* 0x0000003b000d7224 */ /* 0x000fce00078e02ff */
.L_x_56:
[----:B------:R-:W-:Y:S05]  /*2bb0*/  BSYNC B1 ;  /* 0x0000000000017941 */ /* 0x000fea0003800000 */
.L_x_55:
[----:B---3--:R-:W-:Y:S01]  /*2bc0*/  @!P5 IMAD R11, R32, R58, R13 ;  /* 0x0000003a200bd224 */ /* 0x008fe200078e020d */
[----:B------:R-:W-:Y:S04]  /*2bd0*/  BSSY B1, `(.L_x_57) ;  /* 0x0000006000017945 */ /* 0x000fe80003800000 */
[----:B------:R3:W-:Y:S01]  /*2be0*/  @!P5 STG.E.U8 desc[UR36][R6.64+0x10], R11 ;  /* 0x0000100b0600d986 */ /* 0x0007e2000c101124 */
[----:B------:R-:W-:Y:S05]  /*2bf0*/  @P4 BRA `(.L_x_58) ;  /* 0x00000000000c4947 */ /* 0x000fea0003800000 */
[----:B------:R-:W5:Y:S02]  /*2c00*/  LDG.E.U8 R68, desc[UR36][R2.64+0x11] ;  /* 0x0000112402447981 */ /* 0x000f64000c1e1100 */
[----:B-----5:R-:W-:-:S05]  /*2c10*/  PRMT R0, R68, 0x8880, RZ ;  /* 0x0000888044007816 */ /* 0x020fca00000000ff */
[----:B------:R-:W-:-:S07]  /*2c20*/  IMAD R13, R0, R59, RZ ;  /* 0x0000003b000d7224 */ /* 0x000fce00078e02ff */
.L_x_58:
[----:B------:R-:W-:Y:S05]  /*2c30*/  BSYNC B1 ;  /* 0x0000000000017941 */ /* 0x000fea0003800000 */
.L_x_57:
        /* <DEDUP_REMOVED lines=13> */
.L_x_60:
[----:B------:R-:W-:Y:S05]  /*2d10*/  BSYNC B1 ;  /* 0x0000000000017941 */ /* 0x000fea0003800000 */
.L_x_59:
[----:B---3--:R-:W-:Y:S01]  /*2d20*/  @!P3 IMAD R11, R34, R58, R13 ;  /* 0x0000003a220bb224 */ /* 0x008fe200078e020d */
[----:B------:R-:W-:Y:S04]  /*2d30*/  BSSY B1, `(.L_x_61) ;  /* 0x0000006000017945 */ /* 0x000fe80003800000 */
[----:B------:R3:W-:Y:S01]  /*2d40*/  @!P3 STG.E.U8 desc[UR36][R4.64+0x10], R11 ;  /* 0x0000100b0400b986 */ /* 0x0007e2000c101124 */
[----:B------:R-:W-:Y:S05]  /*2d50*/  @P2 BRA `(.L_x_62) ;  /* 0x00000000000c2947 */ /* 0x000fea0003800000 */
[----:B------:R-:W5:Y:S02]  /*2d60*/  LDG.E.U8 R68, desc[UR36][R8.64+0x11] ;  /* 0x0000112408447981 */ /* 0x000f64000c1e1100 */
[----:B-----5:R-:W-:-:S05]  /*2d70*/  PRMT R0, R68, 0x8880, RZ ;  /* 0x0000888044007816 */ /* 0x020fca00000000ff */
[----:B------:R-:W-:-:S07]  /*2d80*/  IMAD R13, R0, R59, RZ ;  /* 0x0000003b000d7224 */ /* 0x000fce00078e02ff */
.L_x_62:
[----:B------:R-:W-:Y:S05]  /*2d90*/  BSYNC B1 ;  /* 0x0000000000017941 */ /* 0x000fea0003800000 */
.L_x_61:
[----:B------:R-:W-:Y:S01]  /*2da0*/  @!P2 IMAD R35, R35, R58, R13 ;  /* 0x0000003a2323a224 */ /* 0x000fe200078e020d */
[----:B------:R-:W-:Y:S04]  /*2db0*/  BSSY B1, `(.L_x_63) ;  /* 0x0000006000017945 */ /* 0x000fe80003800000 */
[----:B------:R0:W-:Y:S01]  /*2dc0*/  @!P2 STG.E.U8 desc[UR36][R4.64+0x11], R35 ;  /* 0x000011230400a986 */ /* 0x0001e2000c101124 */
[----:B------:R-:W-:Y:S05]  /*2dd0*/  @P5 BRA `(.L_x_64) ;  /* 0x00000000000c5947 */ /* 0x000fea0003800000 */
[----:B------:R-:W5:Y:S02]  /*2de0*/  LDG.E.U8 R68, desc[UR36][R2.64+0x18] ;  /* 0x0000182402447981 */ /* 0x000f64000c1e1100 */
[----:B-----5:R-:W-:-:S05]  /*2df0*/  PRMT R0, R68, 0x8880, RZ ;  /* 0x0000888044007816 */ /* 0x020fca00000000ff */
[----:B------:R-:W-:-:S07]  /*2e00*/  IMAD R13, R0, R59, RZ ;  /* 0x0000003b000d7224 */ /* 0x000fce00078e02ff */
.L_x_64:
[----:B------:R-:W-:Y:S05]  /*2e10*/  BSYNC B1 ;  /* 0x0000000000017941 */ /* 0x000fea0003800000 */
.L_x_63:
[----:B---3--:R-:W-:Y:S01]  /*2e20*/  @!P5 IMAD R11, R36, R58, R13 ;  /* 0x0000003a240bd224 */ /* 0x008fe200078e020d */
[----:B------:R-:W-:Y:S04]  /*2e30*/  BSSY B1, `(.L_x_65) ;  /* 0x0000006000017945 */ /* 0x000fe80003800000 */
[----:B------:R3:W-:Y:S01]  /*2e40*/  @!P5 STG.E.U8 desc[UR36][R6.64+0x18], R11 ;  /* 0x0000180b0600d986 */ /* 0x0007e2000c101124 */
[----:B------:R-:W-:Y:S05]  /*2e50*/  @P4 BRA `(.L_x_66) ;  /* 0x00000000000c4947 */ /* 0x000fea0003800000 */
[----:B------:R-:W5:Y:S02]  /*2e60*/  LDG.E.U8 R68, desc[UR36][R2.64+0x19] ;  /* 0x0000192402447981 */ /* 0x000f64000c1e1100 */
[----:B-----5:R-:W-:-:S05]  /*2e70*/  PRMT R0, R68, 0x8880, RZ ;  /* 0x0000888044007816 */ /* 0x020fca00000000ff */
[----:B------:R-:W-:-:S07]  /*2e80*/  IMAD R13, R0, R59, RZ ;  /* 0x0000003b000d7224 */ /* 0x000fce00078e02ff */
.L_x_66:
[----:B------:R-:W-:Y:S05]  /*2e90*/  BSYNC B1 ;  /* 0x0000000000017941 */ /* 0x000fea0003800000 */
.L_x_65:
        /* <DEDUP_REMOVED lines=13> */
.L_x_68:
[----:B------:R-:W-:Y:S05]  /*2f70*/  BSYNC B1 ;  /* 0x0000000000017941 */ /* 0x000fea0003800000 */
.L_x_67:
[----:B---3--:R-:W-:Y:S01]  /*2f80*/  @!P1 IMAD R11, R38, R58, R13 ;  /* 0x0000003a260b9224 */ /* 0x008fe200078e020d */
[----:B------:R-:W-:Y:S04]  /*2f90*/  BSSY B1, `(.L_x_69) ;  /* 0x0000006000017945 */ /* 0x000fe80003800000 */
[----:B------:R3:W-:Y:S01]  /*2fa0*/  @!P1 STG.E.U8 desc[UR36][R4.64+0x18], R11 ;  /* 0x0000180b04009986 */ /* 0x0007e2000c101124 */
[----:B------:R-:W-:Y:S05]  /*2fb0*/  @P4 BRA `(.L_x_70) ;  /* 0x00000000000c4947 */ /* 0x000fea0003800000 */
[----:B------:R-:W5:Y:S02]  /*2fc0*/  LDG.E.U8 R68, desc[UR36][R8.64+0x19] ;  /* 0x0000192408447981 */ /* 0x000f64000c1e1100 */
[----:B-----5:R-:W-:-:S05]  /*2fd0*/  PRMT R0, R68, 0x8880, RZ ;  /* 0x0000888044007816 */ /* 0x020fca00000000ff */
[----:B------:R-:W-:-:S07]  /*2fe0*/  IMAD R13, R0, R59, RZ ;  /* 0x0000003b000d7224 */ /* 0x000fce00078e02ff */
.L_x_70:
[----:B------:R-:W-:Y:S05]  /*2ff0*/  BSYNC B1 ;  /* 0x0000000000017941 */ /* 0x000fea0003800000 */
.L_x_69:
[----:B------:R-:W-:Y:S01]  /*3000*/  @!P4 IMAD R39, R39, R58, R13 ;  /* 0x0000003a2727c224 */ /* 0x000fe200078e020d */
[----:B------:R-:W-:Y:S04]  /*3010*/  BSSY B1, `(.L_x_71) ;  /* 0x0000006000017945 */ /* 0x000fe80003800000 */
[----:B------:R0:W-:Y:S01]  /*3020*/  @!P4 STG.E.U8 desc[UR36][R4.64+0x19], R39 ;  /* 0x000019270400c986 */ /* 0x0001e2000c101124 */
[----:B------:R-:W-:Y:S05]  /*3030*/  @P5 BRA `(.L_x_72) ;  /* 0x00000000000c5947 */ /* 0x000fea0003800000 */
[----:B------:R-:W5:Y:S02]  /*3040*/  LDG.E.U8 R68, desc[UR36][R2.64+0x20] ;  /* 0x0000202402447981 */ /* 0x000f64000c1e1100 */
[----:B-----5:R-:W-:-:S05]  /*3050*/  PRMT R0, R68, 0x8880, RZ ;  /* 0x0000888044007816 */ /* 0x020fca00000000ff */
[----:B------:R-:W-:-:S07]  /*3060*/  IMAD R13, R0, R59, RZ ;  /* 0x0000003b000d7224 */ /* 0x000fce00078e02ff */
.L_x_72:
[----:B------:R-:W-:Y:S05]  /*3070*/  BSYNC B1 ;  /* 0x0000000000017941 */ /* 0x000fea0003800000 */
.L_x_71:
[----:B---3--:R-:W-:Y:S01]  /*3080*/  @!P5 IMAD R11, R40, R58, R13 ;  /* 0x0000003a280bd224 */ /* 0x008fe200078e020d */
[----:B------:R-:W-:Y:S04]  /*3090*/  BSSY B1, `(.L_x_73) ;  /* 0x0000006000017945 */ /* 0x000fe80003800000 */
[----:B------:R3:W-:Y:S01]  /*30a0*/  @!P5 STG.E.U8 desc[UR36][R6.64+0x20], R11 ;  /* 0x0000200b0600d986 */ /* 0x0007e2000c101124 */
[----:B------:R-:W-:Y:S05]  /*30b0*/  @P0 BRA `(.L_x_74) ;  /* 0x00000000000c0947 */ /* 0x000fea0003800000 */
[----:B------:R-:W5:Y:S02]  /*30c0*/  LDG.E.U8 R68, desc[UR36][R2.64+0x21] ;  /* 0x0000212402447981 */ /* 0x000f64000c1e1100 */
[----:B-----5:R-:W-:-:S05]  /*30d0*/  PRMT R0, R68, 0x8880, RZ ;  /* 0x0000888044007816 */ /* 0x020fca00000000ff */
[----:B------:R-:W-:-:S07]  /*30e0*/  IMAD R13, R0, R59, RZ ;  /* 0x0000003b000d7224 */ /* 0x000fce00078e02ff */
.L_x_74:
[----:B------:R-:W-:Y:S05]  /*30f0*/  BSYNC B1 ;  /* 0x0000000000017941 */ /* 0x000fea0003800000 */
.L_x_73:
        /* <DEDUP_REMOVED lines=13> */
.L_x_76:
[----:B------:R-:W-:Y:S05]  /*31d0*/  BSYNC B1 ;  /* 0x0000000000017941 */ /* 0x000fea0003800000 */
.L_x_75:
[----:B---3--:R-:W-:Y:S01]  /*31e0*/  @!P3 IMAD R11, R42, R58, R13 ;  /* 0x0000003a2a0bb224 */ /* 0x008fe200078e020d */
[----:B------:R-:W-:Y:S04]  /*31f0*/  BSSY B1, `(.L_x_77) ;  /* 0x0000006000017945 */ /* 0x000fe80003800000 */
[----:B------:R3:W-:Y:S01]  /*3200*/  @!P3 STG.E.U8 desc[UR36][R4.64+0x20], R11 ;  /* 0x0000200b0400b986 */ /* 0x0007e2000c101124 */
[----:B------:R-:W-:Y:S05]  /*3210*/  @P2 BRA `(.L_x_78) ;  /* 0x00000000000c2947 */ /* 0x000fea0003800000 */
[----:B------:R-:W5:Y:S02]  /*3220*/  LDG.E.U8 R68, desc[UR36][R8.64+0x21] ;  /* 0x0000212408447981 */ /* 0x000f64000c1e1100 */
[----:B-----5:R-:W-:-:S05]  /*3230*/  PRMT R0, R68, 0x8880, RZ ;  /* 0x0000888044007816 */ /* 0x020fca00000000ff */
[----:B------:R-:W-:-:S07]  /*3240*/  IMAD R13, R0, R59, RZ ;  /* 0x0000003b000d7224 */ /* 0x000fce00078e02ff */
.L_x_78:
[----:B------:R-:W-:Y:S05]  /*3250*/  BSYNC B1 ;  /* 0x0000000000017941 */ /* 0x000fea0003800000 */
.L_x_77:
[----:B------:R-:W-:Y:S01]  /*3260*/  @!P2 IMAD R43, R43, R58, R13 ;  /* 0x0000003a2b2ba224 */ /* 0x000fe200078e020d */
[----:B------:R-:W-:Y:S04]  /*3270*/  BSSY B1, `(.L_x_79) ;  /* 0x0000006000017945 */ /* 0x000fe80003800000 */
[----:B------:R0:W-:Y:S01]  /*3280*/  @!P2 STG.E.U8 desc[UR36][R4.64+0x21], R43 ;  /* 0x0000212b0400a986 */ /* 0x0001e2000c101124 */
[----:B------:R-:W-:Y:S05]  /*3290*/  @P0 BRA `(.L_x_80) ;  /* 0x00000000000c0947 */ /* 0x000fea0003800000 */
[----:B------:R-:W5:Y:S02]  /*32a0*/  LDG.E.U8 R68, desc[UR36][R2.64+0x28] ;  /* 0x0000282402447981 */ /* 0x000f64000c1e1100 */
[----:B-----5:R-:W-:-:S05]  /*32b0*/  PRMT R0, R68, 0x8880, RZ ;  /* 0x0000888044007816 */ /* 0x020fca00000000ff */
[----:B------:R-:W-:-:S07]  /*32c0*/  IMAD R13, R0, R59, RZ ;  /* 0x0000003b000d7224 */ /* 0x000fce00078e02ff */
.L_x_80:
[----:B------:R-:W-:Y:S05]  /*32d0*/  BSYNC B1 ;  /* 0x0000000000017941 */ /* 0x000fea0003800000 */
.L_x_79:
[----:B---3--:R-:W-:Y:S01]  /*32e0*/  @!P0 IMAD R11, R44, R58, R13 ;  /* 0x0000003a2c0b8224 */ /* 0x008fe200078e020d */
[----:B------:R-:W-:Y:S04]  /*32f0*/  BSSY B1, `(.L_x_81) ;  /* 0x0000006000017945 */ /* 0x000fe80003800000 */
[----:B------:R3:W-:Y:S01]  /*3300*/  @!P0 STG.E.U8 desc[UR36][R6.64+0x28], R11 ;  /* 0x0000280b06008986 */ /* 0x0007e2000c101124 */
[----:B------:R-:W-:Y:S05]  /*3310*/  @P5 BRA `(.L_x_82) ;  /* 0x00000000000c5947 */ /* 0x000fea0003800000 */
[----:B------:R-:W5:Y:S02]  /*3320*/  LDG.E.U8 R68, desc[UR36][R2.64+0x29] ;  /* 0x0000292402447981 */ /* 0x000f64000c1e1100 */
[----:B-----5:R-:W-:-:S05]  /*3330*/  PRMT R0, R68, 0x8880, RZ ;  /* 0x0000888044007816 */ /* 0x020fca00000000ff */
[----:B------:R-:W-:-:S07]  /*3340*/  IMAD R13, R0, R59, RZ ;  /* 0x0000003b000d7224 */ /* 0x000fce00078e02ff */
.L_x_82:
[----:B------:R-:W-:Y:S05]  /*3350*/  BSYNC B1 ;  /* 0x0000000000017941 */ /* 0x000fea0003800000 */
.L_x_81:
        /* <DEDUP_REMOVED lines=13> */
.L_x_84:
[----:B------:R-:W-:Y:S05]  /*3430*/  BSYNC B1 ;  /* 0x0000000000017941 */ /* 0x000fea0003800000 */
.L_x_83:
[----:B---3--:R-:W-:Y:S01]  /*3440*/  @!P4 IMAD R11, R46, R58, R13 ;  /* 0x0000003a2e0bc224 */ /* 0x008fe200078e020d */
[----:B------:R-:W-:Y:S04]  /*3450*/  BSSY B1, `(.L_x_85) ;  /* 0x0000006000017945 */ /* 0x000fe80003800000 */
[----:B------:R3:W-:Y:S01]  /*3460*/  @!P4 STG.E.U8 desc[UR36][R4.64+0x28], R11 ;  /* 0x0000280b0400c986 */ /* 0x0007e2000c101124 */
[----:B------:R-:W-:Y:S05]  /*3470*/  @P1 BRA `(.L_x_86) ;  /* 0x00000000000c1947 */ /* 0x000fea0003800000 */
[----:B------:R-:W5:Y:S02]  /*3480*/  LDG.E.U8 R68, desc[UR36][R8.64+0x29] ;  /* 0x0000292408447981 */ /* 0x000f64000c1e1100 */
[----:B-----5:R-:W-:-:S05]  /*3490*/  PRMT R0, R68, 0x8880, RZ ;  /* 0x0000888044007816 */ /* 0x020fca00000000ff */
[----:B------:R-:W-:-:S07]  /*34a0*/  IMAD R13, R0, R59, RZ ;  /* 0x0000003b000d7224 */ /* 0x000fce00078e02ff */
.L_x_86:
[----:B------:R-:W-:Y:S05]  /*34b0*/  BSYNC B1 ;  /* 0x0000000000017941 */ /* 0x000fea0003800000 */
.L_x_85:
[----:B------:R-:W-:Y:S01]  /*34c0*/  @!P1 IMAD R47, R47, R58, R13 ;  /* 0x0000003a2f2f9224 */ /* 0x000fe200078e020d */
[----:B------:R-:W-:Y:S04]  /*34d0*/  BSSY B1, `(.L_x_87) ;  /* 0x0000006000017945 */ /* 0x000fe80003800000 */
[----:B------:R0:W-:Y:S01]  /*34e0*/  @!P1 STG.E.U8 desc[UR36][R4.64+0x29], R47 ;  /* 0x0000292f04009986 */ /* 0x0001e2000c101124 */
[----:B------:R-:W-:Y:S05]  /*34f0*/  @P3 BRA `(.L_x_88) ;  /* 0x00000000000c3947 */ /* 0x000fea0003800000 */
[----:B------:R-:W5:Y:S02]  /*3500*/  LDG.E.U8 R68, desc[UR36][R2.64+0x30] ;  /* 0x0000302402447981 */ /* 0x000f64000c1e1100 */
[----:B-----5:R-:W-:-:S05]  /*3510*/  PRMT R0, R68, 0x8880, RZ ;  /* 0x0000888044007816 */ /* 0x020fca00000000ff */
[----:B------:R-:W-:-:S07]  /*3520*/  IMAD R13, R0, R59, RZ ;  /* 0x0000003b000d7224 */ /* 0x000fce00078e02ff */
.L_x_88:
[----:B------:R-:W-:Y:S05]  /*3530*/  BSYNC B1 ;  /* 0x0000000000017941 */ /* 0x000fea0003800000 */
.L_x_87:
[----:B---3--:R-:W-:Y:S01]  /*3540*/  @!P3 IMAD R11, R48, R58, R13 ;  /* 0x0000003a300bb224 */ /* 0x008fe200078e020d */
[----:B------:R-:W-:Y:S04]  /*3550*/  BSSY B1, `(.L_x_89) ;  /* 0x0000006000017945 */ /* 0x000fe80003800000 */
[----:B------:R3:W-:Y:S01]  /*3560*/  @!P3 STG.E.U8 desc[UR36][R6.64+0x30], R11 ;  /* 0x0000300b0600b986 */ /* 0x0007e2000c101124 */
[----:B------:R-:W-:Y:S05]  /*3570*/  @P5 BRA `(.L_x_90) ;  /* 0x00000000000c5947 */ /* 0x000fea0003800000 */
[----:B------:R-:W5:Y:S02]  /*3580*/  LDG.E.U8 R68, desc[UR36][R2.64+0x31] ;  /* 0x0000312402447981 */ /* 0x000f64000c1e1100 */
[----:B-----5:R-:W-:-:S05]  /*3590*/  PRMT R0, R68, 0x8880, RZ ;  /* 0x0000888044007816 */ /* 0x020fca00000000ff */
[----:B------:R-:W-:-:S07]  /*35a0*/  IMAD R13, R0, R59, RZ ;  /* 0x0000003b000d7224 */ /* 0x000fce00078e02ff */
.L_x_90:
[----:B------:R-:W-:Y:S05]  /*35b0*/  BSYNC B1 ;  /* 0x0000000000017941 */ /* 0x000fea0003800000 */
.L_x_89:
        /* <DEDUP_REMOVED lines=9> */
[----:B------:R-:W-:Y:S01]  /*3650*/  ISETP.LT.OR P3, PT, R72, 0x9, !P3 ;  /* 0x000000094800780c */ /* 0x000fe20005f61670 */
[----:B------:R-:W-:-:S12]  /*3660*/  @P2 BRA `(.L_x_92) ;  /* 0x00000000000c2947 */ /* 0x000fd80003800000 */
[----:B------:R-:W5:Y:S02]  /*3670*/  LDG.E.U8 R68, desc[UR36][R8.64+0x30] ;  /* 0x0000302408447981 */ /* 0x000f64000c1e1100 */
[----:B-----5:R-:W-:-:S05]  /*3680*/  PRMT R0, R68, 0x8880, RZ ;  /* 0x0000888044007816 */ /* 0x020fca00000000ff */
[----:B------:R-:W-:-:S07]  /*3690*/  IMAD R13, R0, R59, RZ ;  /* 0x0000003b000d7224 */ /* 0x000fce00078e02ff */
.L_x_92:
[----:B------:R-:W-:Y:S05]  /*36a0*/  BSYNC B1 ;  /* 0x0000000000017941 */ /* 0x000fea0003800000 */
.L_x_91:
[----:B---3--:R-:W-:Y:S01]  /*36b0*/  @!P2 IMAD R11, R50, R58, R13 ;  /* 0x0000003a320ba224 */ /* 0x008fe200078e020d */
[----:B------:R-:W-:Y:S04]  /*36c0*/  BSSY B1, `(.L_x_93) ;  /* 0x0000006000017945 */ /* 0x000fe80003800000 */
[----:B------:R3:W-:Y:S01]  /*36d0*/  @!P2 STG.E.U8 desc[UR36][R4.64+0x30], R11 ;  /* 0x0000300b0400a986 */ /* 0x0007e2000c101124 */
[----:B------:R-:W-:Y:S05]  /*36e0*/  @P0 BRA `(.L_x_94) ;  /* 0x00000000000c0947 */ /* 0x000fea0003800000 */
[----:B------:R-:W5:Y:S02]  /*36f0*/  LDG.E.U8 R68, desc[UR36][R8.64+0x31] ;  /* 0x0000312408447981 */ /* 0x000f64000c1e1100 */
[----:B-----5:R-:W-:-:S05]  /*3700*/  PRMT R0, R68, 0x8880, RZ ;  /* 0x0000888044007816 */ /* 0x020fca00000000ff */
[----:B------:R-:W-:-:S07]  /*3710*/  IMAD R13, R0, R59, RZ ;  /* 0x0000003b000d7224 */ /* 0x000fce00078e02ff */
.L_x_94:
[----:B------:R-:W-:Y:S05]  /*3720*/  BSYNC B1 ;  /* 0x0000000000017941 */ /* 0x000fea0003800000 */
.L_x_93:
[----:B------:R-:W-:Y:S01]  /*3730*/  @!P0 IMAD R51, R51, R58, R13 ;  /* 0x0000003a33338224 */ /* 0x000fe200078e020d */
[----:B------:R-:W-:Y:S04]  /*3740*/  BSSY B1, `(.L_x_95) ;  /* 0x0000006000017945 */ /* 0x000fe80003800000 */
[----:B------:R0:W-:Y:S01]  /*3750*/  @!P0 STG.E.U8 desc[UR36][R4.64+0x31], R51 ;  /* 0x0000313304008986 */ /* 0x0001e2000c101124 */
[----:B------:R-:W-:Y:S05]  /*3760*/  @P5 BRA `(.L_x_96) ;  /* 0x00000000000c5947 */ /* 0x000fea0003800000 */
[----:B------:R-:W5:Y:S02]  /*3770*/  LDG.E.U8 R68, desc[UR36][R2.64+0x38] ;  /* 0x0000382402447981 */ /* 0x000f64000c1e1100 */
[----:B-----5:R-:W-:-:S05]  /*3780*/  PRMT R0, R68, 0x8880, RZ ;  /* 0x0000888044007816 */ /* 0x020fca00000000ff */
[----:B------:R-:W-:-:S07]  /*3790*/  IMAD R13, R0, R59, RZ ;  /* 0x0000003b000d7224 */ /* 0x000fce00078e02ff */
.L_x_96:
[----:B------:R-:W-:Y:S05]  /*37a0*/  BSYNC B1 ;  /* 0x0000000000017941 */ /* 0x000fea0003800000 */
.L_x_95:
[----:B---3--:R-:W-:Y:S01]  /*37b0*/  @!P5 IMAD R11, R52, R58, R13 ;  /* 0x0000003a340bd224 */ /* 0x008fe200078e020d */
[----:B------:R-:W-:Y:S04]  /*37c0*/  BSSY B1, `(.L_x_97) ;  /* 0x0000006000017945 */ /* 0x000fe80003800000 */
[----:B------:R3:W-:Y:S01]  /*37d0*/  @!P5 STG.E.U8 desc[UR36][R6.64+0x38], R11 ;  /* 0x0000380b0600d986 */ /* 0x0007e2000c101124 */
[----:B------:R-:W-:Y:S05]  /*37e0*/  @P4 BRA `(.L_x_98) ;  /* 0x00000000000c4947 */ /* 0x000fea0003800000 */
[----:B------:R-:W5:Y:S02]  /*37f0*/  LDG.E.U8 R68, desc[UR36][R2.64+0x39] ;  /* 0x0000392402447981 */ /* 0x000f64000c1e1100 */
[----:B-----5:R-:W-:-:S05]  /*3800*/  PRMT R0, R68, 0x8880, RZ ;  /* 0x0000888044007816 */ /* 0x020fca00000000ff */
[----:B------:R-:W-:-:S07]  /*3810*/  IMAD R13, R0, R59, RZ ;  /* 0x0000003b000d7224 */ /* 0x000fce00078e02ff */
.L_x_98:
[----:B------:R-:W-:Y:S05]  /*3820*/  BSYNC B1 ;  /* 0x0000000000017941 */ /* 0x000fea0003800000 */
.L_x_97:
[----:B------:R-:W-:Y:S01]  /*3830*/  @!P4 IMAD R53, R53, R58, R13 ;  /* 0x0000003a3535c224 */ /* 0x000fe200078e020d */
[----:B------:R-:W-:Y:S04]  /*3840*/  BSSY B1, `(.L_x_99) ;  /* 0x0000006000017945 */ /* 0x000fe80003800000 */
[----:B------:R0:W-:Y:S01]  /*3850*/  @!P4 STG.E.U8 desc[UR36][R6.64+0x39], R53 ;  /* 0x000039350600c986 */ /* 0x0001e2000c101124 */
[----:B------:R-:W-:Y:S05]  /*3860*/  @P3 BRA `(.L_x_100) ;  /* 0x00000000000c3947 */ /* 0x000fea0003800000 */
[----:B------:R-:W5:Y:S02]  /*3870*/  LDG.E.U8 R68, desc[UR36][R8.64+0x38] ;  /* 0x0000382408447981 */ /* 0x000f64000c1e1100 */
[----:B-----5:R-:W-:-:S05]  /*3880*/  PRMT R0, R68, 0x8880, RZ ;  /* 0x0000888044007816 */ /* 0x020fca00000000ff */
[----:B------:R-:W-:-:S07]  /*3890*/  IMAD R13, R0, R59, RZ ;  /* 0x0000003b000d7224 */ /* 0x000fce00078e02ff */
.L_x_100:
[----:B------:R-:W-:Y:S05]  /*38a0*/  BSYNC B1 ;  /* 0x0000000000017941 */ /* 0x000fea0003800000 */
.L_x_99:
[----:B0-----:R-:W-:Y:S01]  /*38b0*/  @!P3 IMAD R3, R54, R58, R13 ;  /* 0x0000003a3603b224 */ /* 0x001fe200078e020d */
[----:B------:R-:W-:Y:S01]  /*38c0*/  ISETP.LT.OR P1, PT, R72, 0x9, !P1 ;  /* 0x000000094800780c */ /* 0x000fe20004f21670 */
[----:B------:R-:W-:Y:S03]  /*38d0*/  BSSY B1, `(.L_x_101) ;  /* 0x0000006000017945 */ /* 0x000fe60003800000 */
[----:B------:R0:W-:Y:S09]  /*38e0*/  @!P3 STG.E.U8 desc[UR36][R4.64+0x38], R3 ;  /* 0x000038030400b986 */ /* 0x0001f2000c101124 */
[----:B------:R-:W-:Y:S05]  /*38f0*/  @P1 BRA `(.L_x_102) ;  /* 0x00000000000c1947 */ /* 0x000fea0003800000 */
[----:B------:R-:W5:Y:S02]  /*3900*/  LDG.E.U8 R68, desc[UR36][R8.64+0x39] ;  /* 0x0000392408447981 */ /* 0x000f64000c1e1100 */
[----:B-----5:R-:W-:-:S05]  /*3910*/  PRMT R0, R68, 0x8880, RZ ;  /* 0x0000888044007816 */ /* 0x020fca00000000ff */
[----:B------:R-:W-:-:S07]  /*3920*/  IMAD R13, R0, R59, RZ ;  /* 0x0000003b000d7224 */ /* 0x000fce00078e02ff */
.L_x_102:
[----:B------:R-:W-:Y:S05]  /*3930*/  BSYNC B1 ;  /* 0x0000000000017941 */ /* 0x000fea0003800000 */
.L_x_101:
[----:B------:R-:W-:Y:S01]  /*3940*/  IMAD R13, R55, R58, R13 ;  /* 0x0000003a370d7224 */ /* 0x000fe200078e020d */
[----:B------:R-:W-:Y:S06]  /*3950*/  @P1 BRA `(.L_x_103) ;  /* 0x0000000400c81947 */ /* 0x000fec0003800000 */
[----:B------:R0:W-:Y:S01]  /*3960*/  STG.E.U8 desc[UR36][R4.64+0x39], R13 ;  /* 0x0000390d04007986 */ /* 0x0001e2000c101124 */
[----:B------:R-:W-:Y:S05]  /*3970*/  BRA `(.L_x_103) ;  /* 0x0000000400c07947 */ /* 0x000fea0003800000 */
.L_x_38:
[C---:B------:R-:W-:Y:S02]  /*3980*/  ISETP.GE.AND P1, PT, R73.reuse, 0x1, PT ;  /* 0x000000014900780c */ /* 0x040fe40003f26270 */
[----:B------:R-:W-:Y:S02]  /*3990*/  ISETP.GE.AND P0, PT, R73, 0x2, PT ;  /* 0x000000024900780c */ /* 0x000fe40003f06270 */
[C---:B------:R-:W-:Y:S02]  /*39a0*/  ISETP.LT.OR P4, PT, R72.reuse, 0x1, !P1 ;  /* 0x000000014800780c */ /* 0x040fe40004f81670 */
[C---:B------:R-:W-:Y:S02]  /*39b0*/  ISETP.LT.OR P5, PT, R72.reuse, 0x1, !P0 ;  /* 0x000000014800780c */ /* 0x040fe400047a1670 */
[C---:B------:R-:W-:Y:S02]  /*39c0*/  ISETP.LT.OR P1, PT, R72.reuse, 0x9, !P1 ;  /* 0x000000094800780c */ /* 0x040fe40004f21670 */
[----:B------:R-:W-:-:S02]  /*39d0*/  ISETP.LT.OR P0, PT, R72, 0x9, !P0 ;  /* 0x000000094800780c */ /* 0x000fc40004701670 */
[C---:B------:R-:W-:Y:S02]  /*39e0*/  ISETP.GE.AND P3, PT, R73.reuse, 0x9, PT ;  /* 0x000000094900780c */ /* 0x040fe40003f66270 */
[----:B------:R-:W-:-:S03]  /*39f0*/  ISETP.GE.AND P2, PT, R73, 0xa, PT ;  /* 0x0000000a4900780c */ /* 0x000fc60003f46270 */
[-C--:B------:R-:W-:Y:S02]  /*3a00*/  @!P4 IMAD R3, R24, R58.reuse, RZ ;  /* 0x0000003a1803c224 */ /* 0x080fe400078e02ff */
[-C--:B------:R-:W-:Y:S02]  /*3a10*/  @!P5 IMAD R25, R25, R58.reuse, RZ ;  /* 0x0000003a1919d224 */ /* 0x080fe400078e02ff */
[-C--:B------:R-:W-:Y:S01]  /*3a20*/  @!P1 IMAD R9, R26, R58.reuse, RZ ;  /* 0x0000003a1a099224 */ /* 0x080fe200078e02ff */
[----:B------:R0:W-:Y:S01]  /*3a30*/  @!P4 STG.E.U8 desc[UR36][R6.64], R3 ;  /* 0x000000030600c986 */ /* 0x0001e2000c101124 */
[C---:B------:R-:W-:Y:S01]  /*3a40*/  ISETP.LT.OR P4, PT, R72.reuse, 0x1, !P3 ;  /* 0x000000014800780c */ /* 0x040fe20005f81670 */
[----:B------:R-:W-:Y:S02]  /*3a50*/  @!P0 IMAD R27, R27, R58, RZ ;  /* 0x0000003a1b1b8224 */ /* 0x000fe400078e02ff */
[----:B------:R-:W-:Y:S01]  /*3a60*/  @!P5 STG.E.U8 desc[UR36][R6.64+0x1], R25 ;  /* 0x000001190600d986 */ /* 0x000fe2000c101124 */
[----:B------:R-:W-:-:S02]  /*3a70*/  ISETP.LT.OR P5, PT, R72, 0x1, !P2 ;  /* 0x000000014800780c */ /* 0x000fc400057a1670 */
[C---:B------:R-:W-:Y:S01]  /*3a80*/  ISETP.LT.OR P2, PT, R72.reuse, 0x9, !P2 ;  /* 0x000000094800780c */ /* 0x040fe20005741670 */
[----:B------:R1:W-:Y:S01]  /*3a90*/  @!P1 STG.E.U8 desc[UR36][R4.64], R9 ;  /* 0x0000000904009986 */ /* 0x0003e2000c101124 */
[----:B------:R-:W-:Y:S02]  /*3aa0*/  ISETP.LT.OR P1, PT, R72, 0x9, !P3 ;  /* 0x000000094800780c */ /* 0x000fe40005f21670 */
[C---:B------:R-:W-:Y:S01]  /*3ab0*/  ISETP.GE.AND P3, PT, R73.reuse, 0x11, PT ;  /* 0x000000114900780c */ /* 0x040fe20003f66270 */
[----:B------:R-:W-:Y:S01]  /*3ac0*/  @!P0 STG.E.U8 desc[UR36][R4.64+0x1], R27 ;  /* 0x0000011b04008986 */ /* 0x000fe2000c101124 */
[----:B------:R-:W-:Y:S01]  /*3ad0*/  ISETP.GE.AND P0, PT, R73, 0x12, PT ;  /* 0x000000124900780c */ /* 0x000fe20003f06270 */
[----:B------:R-:W-:-:S04]  /*3ae0*/  @!P4 IMAD R11, R28, R58, RZ ;  /* 0x0000003a1c0bc224 */ /* 0x000fc800078e02ff */
[-C--:B------:R-:W-:Y:S01]  /*3af0*/  @!P5 IMAD R29, R29, R58.reuse, RZ ;  /* 0x0000003a1d1dd224 */ /* 0x080fe200078e02ff */
[----:B------:R-:W-:Y:S01]  /*3b00*/  @!P4 STG.E.U8 desc[UR36][R6.64+0x8], R11 ;  /* 0x0000080b0600c986 */ /* 0x000fe2000c101124 */
[C---:B------:R-:W-:Y:S01]  /*3b10*/  ISETP.LT.OR P4, PT, R72.reuse, 0x1, !P3 ;  /* 0x000000014800780c */ /* 0x040fe20005f81670 */
[-C--:B------:R-:W-:Y:S02]  /*3b20*/  @!P2 IMAD R31, R31, R58.reuse, RZ ;  /* 0x0000003a1f1fa224 */ /* 0x080fe400078e02ff */
[----:B------:R-:W-:Y:S01]  /*3b30*/  @!P5 STG.E.U8 desc[UR36][R6.64+0x9], R29 ;  /* 0x0000091d0600d986 */ /* 0x000fe2000c101124 */
[----:B------:R-:W-:Y:S01]  /*3b40*/  ISETP.LT.OR P5, PT, R72, 0x1, !P0 ;  /* 0x000000014800780c */ /* 0x000fe200047a1670 */
[----:B0-----:R-:W-:Y:S01]  /*3b50*/  @!P1 IMAD R3, R30, R58, RZ ;  /* 0x0000003a1e039224 */ /* 0x001fe200078e02ff */
[----:B------:R-:W-:Y:S01]  /*3b60*/  ISETP.LT.OR P0, PT, R72, 0x9, !P0 ;  /* 0x000000094800780c */ /* 0x000fe20004701670 */
[----:B------:R-:W-:Y:S01]  /*3b70*/  @!P2 STG.E.U8 desc[UR36][R4.64+0x9], R31 ;  /* 0x0000091f0400a986 */ /* 0x000fe2000c101124 */
[----:B------:R-:W-:-:S03]  /*3b80*/  ISETP.GE.AND P2, PT, R73, 0x19, PT ;  /* 0x000000194900780c */ /* 0x000fc60003f46270 */
[----:B------:R0:W-:Y:S01]  /*3b90*/  @!P1 STG.E.U8 desc[UR36][R4.64+0x8], R3 ;  /* 0x0000080304009986 */ /* 0x0001e2000c101124 */
[----:B------:R-:W-:Y:S01]  /*3ba0*/  ISETP.LT.OR P1, PT, R72, 0x9, !P3 ;  /* 0x000000094800780c */ /* 0x000fe20005f21670 */
[----:B-1----:R-:W-:Y:S01]  /*3bb0*/  @!P4 IMAD R9, R32, R58, RZ ;  /* 0x0000003a2009c224 */ /* 0x002fe200078e02ff */
[----:B------:R-:W-:-:S03]  /*3bc0*/  ISETP.GE.AND P3, PT, R73, 0x1a, PT ;  /* 0x0000001a4900780c */ /* 0x000fc60003f66270 */
[-C--:B------:R-:W-:Y:S01]  /*3bd0*/  @!P5 IMAD R33, R33, R58.reuse, RZ ;  /* 0x0000003a2121d224 */ /* 0x080fe200078e02ff */
[----:B------:R-:W-:Y:S01]  /*3be0*/  @!P4 STG.E.U8 desc[UR36][R6.64+0x10], R9 ;  /* 0x000010090600c986 */ /* 0x000fe2000c101124 */
[C---:B------:R-:W-:Y:S01]  /*3bf0*/  ISETP.LT.OR P4, PT, R72.reuse, 0x1, !P3 ;  /* 0x000000014800780c */ /* 0x040fe20005f81670 */
[-C--:B------:R-:W-:Y:S01]  /*3c00*/  @!P0 IMAD R35, R35, R58.reuse, RZ ;  /* 0x0000003a23238224 */ /* 0x080fe200078e02ff */
[C---:B------:R-:W-:Y:S01]  /*3c10*/  ISETP.LT.OR P3, PT, R72.reuse, 0x9, !P3 ;  /* 0x000000094800780c */ /* 0x040fe20005f61670 */
[----:B------:R-:W-:Y:S01]  /*3c20*/  @!P5 STG.E.U8 desc[UR36][R6.64+0x11], R33 ;  /* 0x000011210600d986 */ /* 0x000fe2000c101124 */
[----:B------:R-:W-:Y:S02]  /*3c30*/  ISETP.LT.OR P5, PT, R72, 0x1, !P2 ;  /* 0x000000014800780c */ /* 0x000fe400057a1670 */
[----:B0-----:R-:W-:Y:S01]  /*3c40*/  @!P1 IMAD R3, R34, R58, RZ ;  /* 0x0000003a22039224 */ /* 0x001fe200078e02ff */
[----:B------:R-:W-:Y:S01]  /*3c50*/  @!P0 STG.E.U8 desc[UR36][R4.64+0x11], R35 ;  /* 0x0000112304008986 */ /* 0x000fe2000c101124 */
[----:B------:R-:W-:-:S02]  /*3c60*/  ISETP.LT.OR P2, PT, R72, 0x9, !P2 ;  /* 0x000000094800780c */ /* 0x000fc40005741670 */
[C---:B------:R-:W-:Y:S01]  /*3c70*/  ISETP.GE.AND P0, PT, R73.reuse, 0x21, PT ;  /* 0x000000214900780c */ /* 0x040fe20003f06270 */
[----:B------:R0:W-:Y:S01]  /*3c80*/  @!P1 STG.E.U8 desc[UR36][R4.64+0x10], R3 ;  /* 0x0000100304009986 */ /* 0x0001e2000c101124 */
[----:B------:R-:W-:Y:S01]  /*3c90*/  ISETP.GE.AND P1, PT, R73, 0x22, PT ;  /* 0x000000224900780c */ /* 0x000fe20003f26270 */
[-C--:B------:R-:W-:Y:S02]  /*3ca0*/  @!P4 IMAD R37, R37, R58.reuse, RZ ;  /* 0x0000003a2525c224 */ /* 0x080fe400078e02ff */
[-C--:B------:R-:W-:Y:S02]  /*3cb0*/  @!P3 IMAD R39, R39, R58.reuse, RZ ;  /* 0x0000003a2727b224 */ /* 0x080fe400078e02ff */
[-C--:B------:R-:W-:Y:S01]  /*3cc0*/  @!P5 IMAD R11, R36, R58.reuse, RZ ;  /* 0x0000003a240bd224 */ /* 0x080fe200078e02ff */
[----:B------:R-:W-:Y:S01]  /*3cd0*/  @!P4 STG.E.U8 desc[UR36][R6.64+0x19], R37 ;  /* 0x000019250600c986 */ /* 0x000fe2000c101124 */
[C---:B------:R-:W-:Y:S02]  /*3ce0*/  ISETP.LT.OR P4, PT, R72.reuse, 0x1, !P0 ;  /* 0x000000014800780c */ /* 0x040fe40004781670 */
[C---:B------:R-:W-:Y:S01]  /*3cf0*/  ISETP.LT.OR P0, PT, R72.reuse, 0x9, !P0 ;  /* 0x000000094800780c */ /* 0x040fe20004701670 */
[----:B------:R-:W-:Y:S01]  /*3d00*/  @!P5 STG.E.U8 desc[UR36][R6.64+0x18], R11 ;  /* 0x0000180b0600d986 */ /* 0x000fe2000c101124 */
[----:B------:R-:W-:Y:S01]  /*3d10*/  ISETP.LT.OR P5, PT, R72, 0x1, !P1 ;  /* 0x000000014800780c */ /* 0x000fe20004fa1670 */
[----:B0-----:R-:W-:Y:S01]  /*3d20*/  @!P2 IMAD R3, R38, R58, RZ ;  /* 0x0000003a2603a224 */ /* 0x001fe200078e02ff */
[----:B------:R-:W-:Y:S01]  /*3d30*/  ISETP.LT.OR P1, PT, R72, 0x9, !P1 ;  /* 0x000000094800780c */ /* 0x000fe20004f21670 */
[----:B------:R-:W-:Y:S01]  /*3d40*/  @!P3 STG.E.U8 desc[UR36][R4.64+0x19], R39 ;  /* 0x000019270400b986 */ /* 0x000fe2000c101124 */
[----:B------:R-:W-:-:S03]  /*3d50*/  ISETP.GE.AND P3, PT, R73, 0x29, PT ;  /* 0x000000294900780c */ /* 0x000fc60003f66270 */
[----:B------:R0:W-:Y:S01]  /*3d60*/  @!P2 STG.E.U8 desc[UR36][R4.64+0x18], R3 ;  /* 0x000018030400a986 */ /* 0x0001e2000c101124 */
[----:B------:R-:W-:Y:S01]  /*3d70*/  ISETP.GE.AND P2, PT, R73, 0x2a, PT ;  /* 0x0000002a4900780c */ /* 0x000fe20003f46270 */
[----:B------:R-:W-:-:S04]  /*3d80*/  @!P4 IMAD R9, R40, R58, RZ ;  /* 0x0000003a2809c224 */ /* 0x000fc800078e02ff */
[-C--:B------:R-:W-:Y:S01]  /*3d90*/  @!P5 IMAD R41, R41, R58.reuse, RZ ;  /* 0x0000003a2929d224 */ /* 0x080fe200078e02ff */
[----:B------:R-:W-:Y:S01]  /*3da0*/  @!P4 STG.E.U8 desc[UR36][R6.64+0x20], R9 ;  /* 0x000020090600c986 */ /* 0x000fe2000c101124 */
[C---:B------:R-:W-:Y:S01]  /*3db0*/  ISETP.LT.OR P4, PT, R72.reuse, 0x1, !P3 ;  /* 0x000000014800780c */ /* 0x040fe20005f81670 */
[-C--:B------:R-:W-:Y:S01]  /*3dc0*/  @!P1 IMAD R43, R43, R58.reuse, RZ ;  /* 0x0000003a2b2b9224 */ /* 0x080fe200078e02ff */
        /* <DEDUP_REMOVED lines=25> */
[----:B------:R1:W-:Y:S01]  /*3f60*/  @!P4 STG.E.U8 desc[UR36][R6.64+0x30], R9 ;  /* 0x000030090600c986 */ /* 0x0003e2000c101124 */
[C---:B------:R-:W-:Y:S01]  /*3f70*/  ISETP.LT.OR P4, PT, R72.reuse, 0x1, !P2 ;  /* 0x000000014800780c */ /* 0x040fe20005781670 */
[-C--:B------:R-:W-:Y:S01]  /*3f80*/  @!P0 IMAD R51, R51, R58.reuse, RZ ;  /* 0x0000003a33338224 */ /* 0x080fe200078e02ff */
[C---:B------:R-:W-:Y:S01]  /*3f90*/  ISETP.LT.OR P2, PT, R72.reuse, 0x9, !P2 ;  /* 0x000000094800780c */ /* 0x040fe20005741670 */
[----:B------:R2:W-:Y:S01]  /*3fa0*/  @!P5 STG.E.U8 desc[UR36][R6.64+0x31], R49 ;  /* 0x000031310600d986 */ /* 0x0005e2000c101124 */
[----:B------:R-:W-:Y:S01]  /*3fb0*/  ISETP.LT.OR P5, PT, R72, 0x1, !P3 ;  /* 0x000000014800780c */ /* 0x000fe20005fa1670 */
[-C--:B0-----:R-:W-:Y:S01]  /*3fc0*/  @!P1 IMAD R3, R50, R58.reuse, RZ ;  /* 0x0000003a32039224 */ /* 0x081fe200078e02ff */
[----:B------:R-:W-:Y:S01]  /*3fd0*/  ISETP.LT.OR P3, PT, R72, 0x9, !P3 ;  /* 0x000000094800780c */ /* 0x000fe20005f61670 */
[----:B------:R2:W-:Y:S04]  /*3fe0*/  @!P0 STG.E.U8 desc[UR36][R4.64+0x31], R51 ;  /* 0x0000313304008986 */ /* 0x0005e8000c101124 */
[----:B------:R2:W-:Y:S02]  /*3ff0*/  @!P1 STG.E.U8 desc[UR36][R4.64+0x30], R3 ;  /* 0x0000300304009986 */ /* 0x0005e4000c101124 */
[----:B------:R-:W-:-:S02]  /*4000*/  @!P4 IMAD R11, R52, R58, RZ ;  /* 0x0000003a340bc224 */ /* 0x000fc400078e02ff */
[-C--:B-1----:R-:W-:Y:S02]  /*4010*/  @!P2 IMAD R9, R54, R58.reuse, RZ ;  /* 0x0000003a3609a224 */ /* 0x082fe400078e02ff */
[-C--:B------:R-:W-:Y:S01]  /*4020*/  @!P5 IMAD R53, R53, R58.reuse, RZ ;  /* 0x0000003a3535d224 */ /* 0x080fe200078e02ff */
[----:B------:R2:W-:Y:S01]  /*4030*/  @!P4 STG.E.U8 desc[UR36][R6.64+0x38], R11 ;  /* 0x0000380b0600c986 */ /* 0x0005e2000c101124 */
[----:B------:R-:W-:-:S03]  /*4040*/  @!P3 IMAD R55, R55, R58, RZ ;  /* 0x0000003a3737b224 */ /* 0x000fc600078e02ff */
[----:B------:R2:W-:Y:S04]  /*4050*/  @!P5 STG.E.U8 desc[UR36][R6.64+0x39], R53 ;  /* 0x000039350600d986 */ /* 0x0005e8000c101124 */
[----:B------:R2:W-:Y:S04]  /*4060*/  @!P2 STG.E.U8 desc[UR36][R4.64+0x38], R9 ;  /* 0x000038090400a986 */ /* 0x0005e8000c101124 */
[----:B------:R2:W-:Y:S02]  /*4070*/  @!P3 STG.E.U8 desc[UR36][R4.64+0x39], R55 ;  /* 0x000039370400b986 */ /* 0x0005e4000c101124 */
.L_x_103:
[----:B------:R-:W-:Y:S05]  /*4080*/  BSYNC B0 ;  /* 0x0000000000007941 */ /* 0x000fea0003800000 */
.L_x_37:
[----:B0-2---:R-:W2:Y:S01]  /*4090*/  LDL.64 R2, [R1] ;  /* 0x0000000001027983 */ /* 0x005ea20000100a00 */
[----:B------:R-:W-:Y:S01]  /*40a0*/  ULDC.64 UR4, c[0x0][0x650] ;  /* 0x0001940000047ab9 */ /* 0x000fe20000000a00 */
[----:B------:R0:W-:Y:S01]  /*40b0*/  SYNCS.ARRIVE.TRANS64.A1T0 RZ, [R66+UR47], RZ ;  /* 0x000000ff42ff79a7 */ /* 0x0001e2000810002f */
[----:B------:R-:W-:Y:S01]  /*40c0*/  PRMT R0, RZ, 0x7610, R0 ;  /* 0x00007610ff007816 */ /* 0x000fe20000000000 */
[----:B------:R-:W-:Y:S02]  /*40d0*/  IMAD.MOV.U32 R19, RZ, RZ, -0x1 ;  /* 0xffffffffff137424 */ /* 0x000fe400078e00ff */
[----:B------:R-:W-:Y:S01]  /*40e0*/  IMAD.MOV.U32 R22, RZ, RZ, -0x1 ;  /* 0xffffffffff167424 */ /* 0x000fe200078e00ff */
[----:B--2---:R-:W-:-:S04]  /*40f0*/  LEA R18, P0, R2, R18, 0x1 ;  /* 0x0000001202127211 */ /* 0x004fc800078008ff */
[----:B------:R-:W-:Y:S01]  /*4100*/  LEA.HI.X R17, R2, R17, R23, 0x1, P0 ;  /* 0x0000001102117211 */ /* 0x000fe200000f0c17 */
[----:B------:R-:W-:Y:S01]  /*4110*/  IMAD.MOV.U32 R2, RZ, RZ, -0x1 ;  /* 0xffffffffff027424 */ /* 0x000fe200078e00ff */
[----:B------:R-:W-:-:S04]  /*4120*/  ISETP.GE.U32.AND P0, PT, R18, UR4, PT ;  /* 0x0000000412007c0c */ /* 0x000fc8000bf06070 */
[----:B------:R-:W-:-:S13]  /*4130*/  ISETP.GE.U32.AND.EX P0, PT, R17, UR5, PT, P0 ;  /* 0x0000000511007c0c */ /* 0x000fda000bf06100 */
[----:B0-----:R-:W-:Y:S05]  /*4140*/  @P0 BRA `(.L_x_104) ;  /* 0x0000000400700947 */ /* 0x001fea0003800000 */
[----:B------:R-:W0:Y:S01]  /*4150*/  S2R R10, SR_CTAID.X ;  /* 0x00000000000a7919 */ /* 0x000e220000002500 */
[----:B------:R-:W2:Y:S01]  /*4160*/  LDC.64 R8, c[0x0][0x628] ;  /* 0x00018a00ff087b82 */ /* 0x000ea20000000a00 */
[----:B------:R-:W-:Y:S01]  /*4170*/  ULDC UR4, c[0x0][0x150] ;  /* 0x0000540000047ab9 */ /* 0x000fe20000000800 */
[----:B-1-3--:R-:W-:Y:S01]  /*4180*/  IMAD.MOV.U32 R6, RZ, RZ, R18 ;  /* 0x000000ffff067224 */ /* 0x00afe200078e0012 */
[----:B------:R-:W1:Y:S01]  /*4190*/  S2R R20, SR_CTAID.Y ;  /* 0x0000000000147919 */ /* 0x000e620000002600 */
[----:B------:R-:W-:-:S04]  /*41a0*/  IMAD.MOV.U32 R7, RZ, RZ, R17 ;  /* 0x000000ffff077224 */ /* 0x000fc800078e0011 */
[----:B------:R-:W3:Y:S08]  /*41b0*/  LDC R15, c[0x0][0x144] ;  /* 0x00005100ff0f7b82 */ /* 0x000ef00000000800 */
[----:B------:R-:W1:Y:S08]  /*41c0*/  LDC R0, c[0x0][0x630] ;  /* 0x00018c00ff007b82 */ /* 0x000e700000000800 */
[----:B------:R-:W1:Y:S01]  /*41d0*/  LDC.64 R12, c[0x0][0x620] ;  /* 0x00018800ff0c7b82 */ /* 0x000e620000000a00 */
[----:B--2---:R-:W-:-:S04]  /*41e0*/  ISETP.NE.U32.AND P0, PT, R8, RZ, PT ;  /* 0x000000ff0800720c */ /* 0x004fc80003f05070 */
[----:B------:R-:W-:Y:S02]  /*41f0*/  ISETP.NE.AND.EX P0, PT, R9, RZ, PT, P0 ;  /* 0x000000ff0900720c */ /* 0x000fe40003f05300 */
[----:B0-----:R-:W-:-:S05]  /*4200*/  I2FP.F32.U32 R2, R10 ;  /* 0x0000000a00027245 */ /* 0x001fca0000201000 */
[----:B------:R-:W-:-:S04]  /*4210*/  FMUL R2, R2, UR4 ;  /* 0x0000000402027c20 */ /* 0x000fc80008400000 */
[----:B------:R0:W2:Y:S02]  /*4220*/  F2I.U32.TRUNC.NTZ R14, R2 ;  /* 0x00000002000e7305 */ /* 0x0000a4000020f000 */
[----:B---3--:R-:W-:Y:S05]  /*4230*/  @!P0 BRA `(.L_x_105) ;  /* 0x0000000000288947 */ /* 0x008fea0003800000 */
[----:B------:R-:W3:Y:S02]  /*4240*/  LDC R3, c[0x0][0x634] ;  /* 0x00018d00ff037b82 */ /* 0x000ee40000000800 */
[----:B---3--:R-:W-:-:S05]  /*4250*/  IADD3 R7, P0, R18, R3, RZ ;  /* 0x0000000312077210 */ /* 0x008fca0007f1e0ff */
[----:B------:R-:W-:-:S04]  /*4260*/  IMAD.X R11, RZ, RZ, R17, P0 ;  /* 0x000000ffff0b7224 */ /* 0x000fc800000e0611 */
[----:B0-----:R-:W-:-:S04]  /*4270*/  IMAD.WIDE.U32 R2, R11, R8, RZ ;  /* 0x000000080b027225 */ /* 0x001fc800078e00ff */
[----:B----4-:R-:W-:-:S04]  /*4280*/  IMAD.WIDE.U32 R4, P0, R7, R9, R2 ;  /* 0x0000000907047225 */ /* 0x010fc80007800002 */
[----:B------:R-:W-:-:S04]  /*4290*/  IMAD.WIDE.U32 R2, R7, R8, RZ ;  /* 0x0000000807027225 */ /* 0x000fc800078e00ff */
[----:B------:R-:W-:Y:S01]  /*42a0*/  IMAD.X R7, RZ, RZ, RZ, P0 ;  /* 0x000000ffff077224 */ /* 0x000fe200000e06ff */
[----:B------:R-:W-:Y:S01]  /*42b0*/  IADD3 RZ, P0, R3, R4, RZ ;  /* 0x0000000403ff7210 */ /* 0x000fe20007f1e0ff */
[----:B------:R-:W-:-:S04]  /*42c0*/  IMAD.MOV.U32 R6, RZ, RZ, R5 ;  /* 0x000000ffff067224 */ /* 0x000fc800078e0005 */
[----:B------:R-:W-:-:S08]  /*42d0*/  IMAD.WIDE.U32.X R6, R11, R9, R6, P0 ;  /* 0x000000090b067225 */ /* 0x000fd000000e0406 */
.L_x_105:
[----:B----4-:R-:W3:Y:S01]  /*42e0*/  LDC.64 R26, c[0x0][0x640] ;  /* 0x00019000ff1a7b82 */ /* 0x010ee20000000a00 */
[-C--:B-1----:R-:W-:Y:S01]  /*42f0*/  SHF.R.U64 R11, R6, R0.reuse, R7 ;  /* 0x00000000060b7219 */ /* 0x082fe20000001207 */
[----:B------:R-:W-:Y:S01]  /*4300*/  IMAD.MOV.U32 R19, RZ, RZ, R17 ;  /* 0x000000ffff137224 */ /* 0x000fe200078e0011 */
[----:B------:R-:W-:Y:S01]  /*4310*/  SHF.R.U32.HI R0, RZ, R0, R7 ;  /* 0x00000000ff007219 */ /* 0x000fe20000011607 */
[----:B--2---:R-:W-:Y:S01]  /*4320*/  IMAD.MOV R14, RZ, RZ, -R14 ;  /* 0x000000ffff0e7224 */ /* 0x004fe200078e0a0e */
[----:B------:R-:W-:Y:S01]  /*4330*/  IADD3 R5, P0, RZ, -R11, RZ ;  /* 0x8000000bff057210 */ /* 0x000fe20007f1e0ff */
[----:B------:R-:W-:Y:S01]  /*4340*/  ULDC UR4, c[0x0][0x154] ;  /* 0x0000550000047ab9 */ /* 0x000fe20000000800 */
[----:B------:R-:W-:Y:S01]  /*4350*/  IMAD.MOV.U32 R7, RZ, RZ, 0x1 ;  /* 0x00000001ff077424 */ /* 0x000fe200078e00ff */
[----:B------:R-:W1:Y:S01]  /*4360*/  LDC R4, c[0x0][0x618] ;  /* 0x00018600ff047b82 */ /* 0x000e620000000800 */
[----:B------:R-:W-:Y:S02]  /*4370*/  IMAD R22, R15, R14, R10 ;  /* 0x0000000e0f167224 */ /* 0x000fe400078e020a */
[----:B------:R-:W-:-:S04]  /*4380*/  IMAD.X R3, RZ, RZ, ~R0, P0 ;  /* 0x000000ffff037224 */ /* 0x000fc800000e0e00 */
[-C--:B------:R-:W-:Y:S01]  /*4390*/  IMAD R0, R3, R12.reuse, RZ ;  /* 0x0000000c03007224 */ /* 0x080fe200078e02ff */
[----:B------:R-:W2:Y:S01]  /*43a0*/  LDC R6, c[0x0][0x608] ;  /* 0x00018200ff067b82 */ /* 0x000ea20000000800 */
[----:B0-----:R-:W-:-:S04]  /*43b0*/  IMAD.WIDE.U32 R2, R5, R12, R18 ;  /* 0x0000000c05027225 */ /* 0x001fc800078e0012 */
[----:B------:R-:W-:Y:S01]  /*43c0*/  IMAD R5, R5, R13, R0 ;  /* 0x0000000d05057224 */ /* 0x000fe200078e0200 */
[----:B------:R-:W-:Y:S02]  /*43d0*/  I2FP.F32.U32 R0, R20 ;  /* 0x0000001400007245 */ /* 0x000fe40000201000 */
[----:B------:R-:W0:Y:S01]  /*43e0*/  LDC R24, c[0x0][0x658] ;  /* 0x00019600ff187b82 */ /* 0x000e220000000800 */
[----:B------:R-:W-:Y:S01]  /*43f0*/  IMAD.IADD R3, R3, 0x1, R5 ;  /* 0x0000000103037824 */ /* 0x000fe200078e0205 */
[----:B---3--:R-:W-:Y:S01]  /*4400*/  ISETP.NE.U32.AND P0, PT, R26, RZ, PT ;  /* 0x000000ff1a00720c */ /* 0x008fe20003f05070 */
[----:B------:R-:W-:Y:S01]  /*4410*/  FMUL R0, R0, UR4 ;  /* 0x0000000400007c20 */ /* 0x000fe20008400000 */
[----:B------:R-:W-:Y:S02]  /*4420*/  IMAD.MOV.U32 R5, RZ, RZ, -0x1 ;  /* 0xffffffffff057424 */ /* 0x000fe400078e00ff */
[----:B------:R-:W-:Y:S01]  /*4430*/  ISETP.NE.AND.EX P0, PT, R27, RZ, PT, P0 ;  /* 0x000000ff1b00720c */ /* 0x000fe20003f05300 */
[----:B------:R3:W4:Y:S01]  /*4440*/  F2I.U32.TRUNC.NTZ R12, R0 ;  /* 0x00000000000c7305 */ /* 0x000722000020f000 */
[----:B------:R-:W3:Y:S01]  /*4450*/  LDC R15, c[0x0][0x148] ;  /* 0x00005200ff0f7b82 */ /* 0x000ee20000000800 */
[----:B-1----:R-:W-:-:S02]  /*4460*/  SHF.R.U64 R10, R2, R4, R3 ;  /* 0x00000004020a7219 */ /* 0x002fc40000001203 */
[----:B------:R-:W-:-:S05]  /*4470*/  SHF.R.U32.HI R3, RZ, R4, R3 ;  /* 0x00000004ff037219 */ /* 0x000fca0000011603 */
[----:B------:R-:W1:Y:S01]  /*4480*/  LDC R14, c[0x0][0x600] ;  /* 0x00018000ff0e7b82 */ /* 0x000e620000000800 */
[-CC-:B--2---:R-:W-:Y:S02]  /*4490*/  SHF.R.U64 R8, R10, R6.reuse, R3.reuse ;  /* 0x000000060a087219 */ /* 0x184fe40000001203 */
[----:B------:R-:W-:-:S05]  /*44a0*/  SHF.R.U32.HI R3, RZ, R6, R3 ;  /* 0x00000006ff037219 */ /* 0x000fca0000011603 */
[----:B------:R-:W2:Y:S01]  /*44b0*/  LDC R21, c[0x0][0x648] ;  /* 0x00019200ff157b82 */ /* 0x000ea20000000800 */
[-CC-:B0-----:R-:W-:Y:S02]  /*44c0*/  SHF.R.U64 R13, R8, R24.reuse, R3.reuse ;  /* 0x00000018080d7219 */ /* 0x181fe40000001203 */
[-C--:B------:R-:W-:Y:S02]  /*44d0*/  SHF.L.U32 R5, R5, R24.reuse, RZ ;  /* 0x0000001805057219 */ /* 0x080fe400000006ff */
[-C--:B------:R-:W-:Y:S01]  /*44e0*/  SHF.R.U32.HI R3, RZ, R24.reuse, R3 ;  /* 0x00000018ff037219 */ /* 0x080fe20000011603 */
[----:B------:R-:W-:Y:S01]  /*44f0*/  IMAD.MOV.U32 R2, RZ, RZ, R13 ;  /* 0x000000ffff027224 */ /* 0x000fe200078e000d */
[----:B------:R-:W-:Y:S01]  /*4500*/  SHF.L.U32 R24, R7, R24, RZ ;  /* 0x0000001807187219 */ /* 0x000fe200000006ff */
[----:B------:R-:W0:Y:S01]  /*4510*/  LDC R25, c[0x0][0x638] ;  /* 0x00018e00ff197b82 */ /* 0x000e220000000800 */
[----:B------:R-:W-:-:S07]  /*4520*/  LOP3.LUT R19, RZ, R5, RZ, 0x33, !PT ;  /* 0x00000005ff137212 */ /* 0x000fce00078e33ff */
[----:B------:R-:W0:Y:S01]  /*4530*/  LDC R28, c[0x0][0x610] ;  /* 0x00018400ff1c7b82 */ /* 0x000e220000000800 */
[----:B----4-:R-:W-:Y:S05]  /*4540*/  @!P0 BRA `(.L_x_106) ;  /* 0x0000000000288947 */ /* 0x010fea0003800000 */
[----:B---3--:R-:W3:Y:S02]  /*4550*/  LDC R0, c[0x0][0x64c] ;  /* 0x00019300ff007b82 */ /* 0x008ee40000000800 */
[----:B---3--:R-:W-:-:S05]  /*4560*/  IADD3 R7, P0, R13, R0, RZ ;  /* 0x000000000d077210 */ /* 0x008fca0007f1e0ff */
        /* <DEDUP_REMOVED lines=8> */
.L_x_106:
[----:B------:R-:W4:Y:S01]  /*45f0*/  LDC R4, c[0x0][0x65c] ;  /* 0x00019700ff047b82 */ /* 0x000f220000000800 */
[----:B--23--:R-:W-:Y:S01]  /*4600*/  SHF.R.U64 R0, R2, R21, R3 ;  /* 0x0000001502007219 */ /* 0x00cfe20000001203 */
[----:B-1----:R-:W-:Y:S01]  /*4610*/  VIADD R3, R14, 0xffffffff ;  /* 0xffffffff0e037836 */ /* 0x002fe20000000000 */
[----:B------:R-:W-:Y:S01]  /*4620*/  LOP3.LUT R19, R8, R19, RZ, 0xc0, !PT ;  /* 0x0000001308137212 */ /* 0x000fe200078ec0ff */
[----:B------:R-:W-:Y:S02]  /*4630*/  IMAD.MOV R12, RZ, RZ, -R12 ;  /* 0x000000ffff0c7224 */ /* 0x000fe400078e0a0c */
[----:B------:R-:W-:Y:S01]  /*4640*/  IMAD.MOV R2, RZ, RZ, -R0 ;  /* 0x000000ffff027224 */ /* 0x000fe200078e0a00 */
[----:B------:R-:W-:Y:S01]  /*4650*/  LOP3.LUT R3, R10, R3, RZ, 0xc0, !PT ;  /* 0x000000030a037212 */ /* 0x000fe200078ec0ff */
[----:B------:R-:W-:Y:S02]  /*4660*/  IMAD R19, R24, R0, R19 ;  /* 0x0000000018137224 */ /* 0x000fe400078e0213 */
[----:B0-----:R-:W-:-:S04]  /*4670*/  IMAD R0, R2, R25, R13 ;  /* 0x0000001902007224 */ /* 0x001fc800078e020d */
[----:B------:R-:W-:Y:S01]  /*4680*/  IMAD R2, R0, R14, R3 ;  /* 0x0000000e00027224 */ /* 0x000fe200078e0203 */
[----:B----4-:R-:W-:Y:S01]  /*4690*/  ISETP.NE.AND P0, PT, R4, 0x1, PT ;  /* 0x000000010400780c */ /* 0x010fe20003f05270 */
[----:B------:R-:W-:-:S05]  /*46a0*/  IMAD.MOV.U32 R4, RZ, RZ, 0x1 ;  /* 0x00000001ff047424 */ /* 0x000fca00078e00ff */
[----:B------:R-:W-:-:S07]  /*46b0*/  PRMT R0, R4, 0x7610, R0 ;  /* 0x0000761004007816 */ /* 0x000fce0000000000 */
[----:B------:R-:W-:-:S04]  /*46c0*/  @P0 IMAD R22, R15, R12, R20 ;  /* 0x0000000c0f160224 */ /* 0x000fc800078e0214 */
[----:B------:R-:W-:-:S05]  /*46d0*/  IMAD R19, R19, R28, R22 ;  /* 0x0000001c13137224 */ /* 0x000fca00078e0216 */
[----:B------:R-:W-:Y:S02]  /*46e0*/  SEL R22, R2, R19, !P0 ;  /* 0x0000001302167207 */ /* 0x000fe40004000000 */
[----:B------:R-:W-:Y:S01]  /*46f0*/  SEL R19, R19, R2, !P0 ;  /* 0x0000000213137207 */ /* 0x000fe20004000000 */
[----:B------:R-:W-:-:S07]  /*4700*/  IMAD.MOV.U32 R2, RZ, RZ, R11 ;  /* 0x000000ffff027224 */ /* 0x000fce00078e000b */
.L_x_104:
[----:B------:R-:W-:Y:S02]  /*4710*/  LOP3.LUT P0, RZ, R0, 0xff, RZ, 0xc0, !PT ;  /* 0x000000ff00ff7812 */ /* 0x000fe4000780c0ff */
[----:B------:R-:W-:-:S11]  /*4720*/  LOP3.LUT R69, R69, 0x1, RZ, 0x3c, !PT ;  /* 0x0000000145457812 */ /* 0x000fd600078e3cff */
[----:B------:R-:W-:Y:S05]  /*4730*/  @P0 BRA `(.L_x_107) ;  /* 0xffffffd000bc0947 */ /* 0x000fea000383ffff */
[----:B------:R-:W-:Y:S05]  /*4740*/  EXIT ;  /* 0x000000000000794d */ /* 0x000fea0003800000 */
.L_x_18:
[----:B------:R-:W-:-:S08]  /*4750*/  ISETP.NE.AND P0, PT, R5, RZ, PT ;  /* 0x000000ff0500720c */ /* 0x000fd00003f05270 */
[----:B0-----:R-:W0:-:S00]  /*4760*/  USETMAXREG.DEALLOC.CTAPOOL 0x28 ;  /* 0x00000028000079c8 */ /* 0x001e0000080e0500 */
[----:B------:R-:W-:Y:S05]  /*4770*/  @P0 EXIT ;  /* 0x000000000000094d */ /* 0x000fea0003800000 */
[----:B0-----:R-:W-:Y:S01]  /*4780*/  LOP3.LUT P0, RZ, R8, 0xff, RZ, 0xc0, !PT ;  /* 0x000000ff08ff7812 */ /* 0x001fe2000780c0ff */
[----:B------:R-:W-:Y:S02]  /*4790*/  IMAD.MOV.U32 R0, RZ, RZ, 0x1 ;  /* 0x00000001ff007424 */ /* 0x000fe400078e00ff */
[----:B------:R-:W-:-:S10]  /*47a0*/  IMAD.MOV.U32 R6, RZ, RZ, RZ ;  /* 0x000000ffff067224 */ /* 0x000fd400078e00ff */
[----:B------:R-:W-:Y:S05]  /*47b0*/  @!P0 BRA `(.L_x_108) ;  /* 0x0000000c00748947 */ /* 0x000fea0003800000 */
[----:B------:R-:W0:Y:S01]  /*47c0*/  S2UR UR9, SR_CgaCtaId ;  /* 0x00000000000979c3 */ /* 0x000e220000008800 */
[----:B------:R-:W-:Y:S01]  /*47d0*/  ULDC UR5, c[0x0][0x658] ;  /* 0x0001960000057ab9 */ /* 0x000fe20000000800 */
[----:B------:R-:W-:Y:S01]  /*47e0*/  UMOV UR10, 0xffffffff ;  /* 0xffffffff000a7882 */ /* 0x000fe20000000000 */
[----:B------:R-:W-:Y:S01]  /*47f0*/  UMOV UR11, 0x1 ;  /* 0x00000001000b7882 */ /* 0x000fe20000000000 */
[----:B------:R-:W-:Y:S01]  /*4800*/  USHF.L.U32 UR10, UR10, UR5, URZ ;  /* 0x000000050a0a7299 */ /* 0x000fe2000800063f */
[----:B------:R-:W-:Y:S01]  /*4810*/  LOP3.LUT P0, RZ, R4, 0x1f, RZ, 0xc0, !PT ;  /* 0x0000001f04ff7812 */ /* 0x000fe2000780c0ff */
[----:B------:R-:W-:Y:S01]  /*4820*/  BSSY B0, `(.L_x_108) ;  /* 0x00000d6000007945 */ /* 0x000fe20003800000 */
[C---:B------:R-:W-:Y:S01]  /*4830*/  ISETP.NE.AND P2, PT, R3.reuse, RZ, PT ;  /* 0x000000ff0300720c */ /* 0x040fe20003f45270 */
[----:B------:R-:W-:Y:S01]  /*4840*/  IMAD.MOV.U32 R8, RZ, RZ, 0x1 ;  /* 0x00000001ff087424 */ /* 0x000fe200078e00ff */
[----:B------:R-:W-:Y:S01]  /*4850*/  ISETP.NE.OR P0, PT, R3, RZ, !P0 ;  /* 0x000000ff0300720c */ /* 0x000fe20004705670 */
[----:B------:R-:W-:Y:S01]  /*4860*/  IMAD.MOV.U32 R0, RZ, RZ, 0x1 ;  /* 0x00000001ff007424 */ /* 0x000fe200078e00ff */
[----:B------:R-:W-:Y:S01]  /*4870*/  LOP3.LUT R7, R16, 0x2, RZ, 0xfc, !PT ;  /* 0x0000000210077812 */ /* 0x000fe200078efcff */
[----:B------:R-:W-:Y:S01]  /*4880*/  IMAD.MOV.U32 R6, RZ, RZ, RZ ;  /* 0x000000ffff067224 */ /* 0x000fe200078e00ff */
[----:B------:R-:W-:Y:S01]  /*4890*/  ULDC UR4, c[0x0][0x600] ;  /* 0x0001800000047ab9 */ /* 0x000fe20000000800 */
[----:B------:R-:W-:Y:S01]  /*48a0*/  UMOV UR18, 0x5 ;  /* 0x0000000500127882 */ /* 0x000fe20000000000 */
[----:B------:R-:W-:-:S02]  /*48b0*/  UIADD3 UR26, UR40, 0x1, URZ ;  /* 0x00000001281a7890 */ /* 0x000fc4000fffe03f */
[----:B------:R-:W-:Y:S02]  /*48c0*/  UIADD3 UR4, UR4, -0x1, URZ ;  /* 0xffffffff04047890 */ /* 0x000fe4000fffe03f */
[----:B------:R-:W-:Y:S01]  /*48d0*/  USHF.L.U32 UR5, UR11, UR5, URZ ;  /* 0x000000050b057299 */ /* 0x000fe2000800063f */
[----:B------:R-:W-:Y:S01]  /*48e0*/  ULDC.64 UR24, c[0x0][0x198] ;  /* 0x0000660000187ab9 */ /* 0x000fe20000000a00 */
[----:B0-----:R-:W-:Y:S02]  /*48f0*/  ULOP3.LUT UR8, UR9, 0x1, URZ, 0xc0, !UPT ;  /* 0x0000000109087892 */ /* 0x001fe4000f8ec03f */
[----:B------:R-:W-:Y:S02]  /*4900*/  USHF.L.U32 UR7, UR9, 0xb, URZ ;  /* 0x0000000b09077899 */ /* 0x000fe4000800063f */
[----:B------:R-:W-:Y:S02]  /*4910*/  USHF.R.U32.HI UR27, URZ, 0x1, UR9 ;  /* 0x000000013f1b7899 */ /* 0x000fe40008011609 */
[----:B------:R-:W-:-:S02]  /*4920*/  USHF.L.U32 UR6, UR9, 0x5, URZ ;  /* 0x0000000509067899 */ /* 0x000fc4000800063f */
[----:B------:R-:W-:Y:S02]  /*4930*/  ULOP3.LUT UR9, UR9, 0xfffffffe, URZ, 0xc0, !UPT ;  /* 0xfffffffe09097892 */ /* 0x000fe4000f8ec03f */
[----:B------:R-:W-:Y:S02]  /*4940*/  UISETP.GT.U32.AND UP0, UPT, UR8, 0xffff, UPT ;  /* 0x0000ffff0800788c */ /* 0x000fe4000bf04070 */
[----:B------:R-:W-:Y:S02]  /*4950*/  ULOP3.LUT UR13, UR7, 0x800, URZ, 0xc0, !UPT ;  /* 0x00000800070d7892 */ /* 0x000fe4000f8ec03f */
[----:B------:R-:W-:Y:S02]  /*4960*/  ULOP3.LUT UR7, URZ, UR10, URZ, 0x33, !UPT ;  /* 0x0000000a3f077292 */ /* 0x000fe4000f8e333f */
[----:B------:R-:W-:Y:S02]  /*4970*/  USHF.L.U32 UR10, UR11, UR9, URZ ;  /* 0x000000090b0a7299 */ /* 0x000fe4000800063f */
[----:B------:R-:W-:-:S02]  /*4980*/  ULOP3.LUT UR9, UR9, 0x1, URZ, 0xfc, !UPT ;  /* 0x0000000109097892 */ /* 0x000fc4000f8efc3f */
[----:B------:R-:W-:Y:S02]  /*4990*/  USEL UR8, UR8, 0xffff, !UP0 ;  /* 0x0000ffff08087887 */ /* 0x000fe4000c000000 */
[----:B------:R-:W-:Y:S02]  /*49a0*/  USHF.L.U32 UR9, UR11, UR9, URZ ;  /* 0x000000090b097299 */ /* 0x000fe4000800063f */
[----:B------:R-:W-:Y:S02]  /*49b0*/  ULOP3.LUT UR8, UR8, 0xffff, URZ, 0xc0, !UPT ;  /* 0x0000ffff08087892 */ /* 0x000fe4000f8ec03f */
[----:B------:R-:W-:Y:S02]  /*49c0*/  ULEA UR28, UR27, 0x300, 0xb ;  /* 0x000003001b1c7891 */ /* 0x000fe4000f8e583f */
[----:B------:R-:W-:Y:S02]  /*49d0*/  ULOP3.LUT UR6, UR6, 0x20, URZ, 0xc0, !UPT ;  /* 0x0000002006067892 */ /* 0x000fe4000f8ec03f */
[----:B------:R-:W-:-:S02]  /*49e0*/  ULOP3.LUT UR13, UR13, 0x1c300, URZ, 0xfc, !UPT ;  /* 0x0001c3000d0d7892 */ /* 0x000fc4000f8efc3f */
[----:B------:R-:W-:Y:S02]  /*49f0*/  ULOP3.LUT UR19, UR10, UR9, URZ, 0xfc, !UPT ;  /* 0x000000090a137292 */ /* 0x000fe4000f8efc3f */
[----:B------:R-:W-:-:S12]  /*4a00*/  USHF.L.U32 UR18, UR18, UR8, URZ ;  /* 0x0000000812127299 */ /* 0x000fd8000800063f */
.L_x_120:
[----:B------:R-:W-:-:S03]  /*4a10*/  UMOV UR8, 0xffffffff ;  /* 0xffffffff00087882 */ /* 0x000fc60000000000 */
[----:B------:R-:W-:Y:S05]  /*4a20*/  BRA.DIV UR8, `(.L_x_109) ;  /* 0x0000001e084c7947 */ /* 0x000fea000b800000 */
[----:B------:R-:W-:-:S13]  /*4a30*/  ELECT P6, URZ, PT ;  /* 0x00000000003f782f */ /* 0x000fda00038c0000 */
.L_x_157:
[----:B------:R-:W0:Y:S01]  /*4a40*/  LDC R3, c[0x0][0x28c] ;  /* 0x0000a300ff037b82 */ /* 0x000e220000000800 */
[----:B------:R-:W-:Y:S01]  /*4a50*/  BSSY B1, `(.L_x_110) ;  /* 0x000003a000017945 */ /* 0x000fe20003800000 */
[----:B0-----:R-:W-:-:S13]  /*4a60*/  ISETP.LT.OR P6, PT, R3, 0x1, !P6 ;  /* 0x000000010300780c */ /* 0x001fda00077c1670 */
[----:B------:R-:W-:Y:S05]  /*4a70*/  @P6 BRA `(.L_x_111) ;  /* 0x0000000000dc6947 */ /* 0x000fea0003800000 */
[----:B------:R-:W-:Y:S01]  /*4a80*/  LEA R19, R19, UR27, 0x1 ;  /* 0x0000001b13137c11 */ /* 0x000fe2000f8e08ff */
[----:B------:R-:W-:Y:S01]  /*4a90*/  IMAD.MOV.U32 R12, RZ, RZ, RZ ;  /* 0x000000ffff0c7224 */ /* 0x000fe200078e00ff */
[----:B------:R-:W-:Y:S01]  /*4aa0*/  LEA R22, R22, UR6, 0x6 ;  /* 0x0000000616167c11 */ /* 0x000fe2000f8e30ff */
[----:B------:R-:W-:Y:S02]  /*4ab0*/  IMAD.U32 R13, RZ, RZ, UR26 ;  /* 0x0000001aff0d7e24 */ /* 0x000fe4000f8e00ff */
[----:B------:R-:W-:Y:S02]  /*4ac0*/  IMAD.MOV.U32 R3, RZ, RZ, R0 ;  /* 0x000000ffff037224 */ /* 0x000fe400078e0000 */
[----:B------:R-:W-:Y:S02]  /*4ad0*/  IMAD.MOV.U32 R4, RZ, RZ, R6 ;  /* 0x000000ffff047224 */ /* 0x000fe400078e0006 */
[----:B------:R-:W-:-:S07]  /*4ae0*/  IMAD.SHL.U32 R19, R19, 0x20, RZ ;  /* 0x0000002013137824 */ /* 0x000fce00078e00ff */
.L_x_115:
[----:B------:R-:W0:Y:S01]  /*4af0*/  S2R R10, SR_CgaCtaId ;  /* 0x00000000000a7919 */ /* 0x000e220000008800 */
[----:B------:R-:W-:Y:S01]  /*4b00*/  MOV R5, 0x400 ;  /* 0x0000040000057802 */ /* 0x000fe20000000f00 */
[----:B------:R-:W1:Y:S03]  /*4b10*/  @!P2 LDC R9, c[0x0][0x500] ;  /* 0x00014000ff09ab82 */ /* 0x000e660000000800 */
[----:B0-----:R-:W-:Y:S02]  /*4b20*/  LEA R11, R10, R5, 0x18 ;  /* 0x000000050a0b7211 */ /* 0x001fe400078ec0ff */
[----:B------:R-:W-:-:S03]  /*4b30*/  SHF.L.U32 R5, R3, 0x1f, RZ ;  /* 0x0000001f03057819 */ /* 0x000fc600000006ff */
[----:B------:R-:W-:-:S04]  /*4b40*/  IMAD R10, R4, 0x8, R11 ;  /* 0x00000008040a7824 */ /* 0x000fc800078e020b */
[----:B------:R-:W0:Y:S02]  /*4b50*/  SYNCS.PHASECHK.TRANS64.TRYWAIT P1, [R10+URZ+0xe0], R5 ;  /* 0x0000e0050a0075a7 */ /* 0x000e24000802017f */
[----:B01----:R-:W-:Y:S05]  /*4b60*/  @!P1 BRA `(.L_x_112) ;  /* 0x0000001c001c9947 */ /* 0x003fea0003800000 */
.L_x_158:
[----:B0-----:R-:W-:Y:S01]  /*4b70*/  PRMT R5, R7, 0x9910, RZ ;  /* 0x0000991007057816 */ /* 0x001fe200000000ff */
[----:B------:R0:W-:Y:S03]  /*4b80*/  @!P2 SYNCS.ARRIVE.TRANS64 RZ, [R10+URZ], R9 ;  /* 0x000000090affa9a7 */ /* 0x0001e6000800003f */
[----:B------:R-:W-:-:S13]  /*4b90*/  ISETP.NE.AND P1, PT, R5, 0x2, PT ;  /* 0x000000020500780c */ /* 0x000fda0003f25270 */
[----:B0-----:R-:W-:Y:S05]  /*4ba0*/  @P1 BRA `(.L_x_113) ;  /* 0x0000000000041947 */ /* 0x001fea0003800000 */
[----:B------:R-:W-:Y:S01]  /*4bb0*/  BPT.TRAP 0x1 ;  /* 0x000000040000795c */ /* 0x000fe20000300000 */
.L_x_113:
[----:B------:R-:W-:Y:S05]  /*4bc0*/  @P0 BRA `(.L_x_114) ;  /* 0x0000000000040947 */ /* 0x000fea0003800000 */
[----:B------:R-:W-:Y:S01]  /*4bd0*/  BPT.TRAP 0x1 ;  /* 0x000000040000795c */ /* 0x000fe20000300000 */
.L_x_114:
[----:B------:R-:W-:Y:S01]  /*4be0*/  R2UR UR11, R4 ;  /* 0x00000000040b72ca */ /* 0x000fe200000e0000 */
[----:B------:R-:W-:Y:S01]  /*4bf0*/  VIADD R13, R13, 0xffffffff ;  /* 0xffffffff0d0d7836 */ /* 0x000fe20000000000 */
[----:B------:R-:W-:Y:S01]  /*4c00*/  R2UR UR21, R11 ;  /* 0x000000000b1572ca */ /* 0x000fe200000e0000 */
[----:B------:R-:W-:Y:S01]  /*4c10*/  UIADD3 UR14, UP0, UR24, 0xf0, URZ ;  /* 0x000000f0180e7890 */ /* 0x000fe2000ff1e03f */
[----:B------:R-:W-:Y:S01]  /*4c20*/  R2UR UR22, R19 ;  /* 0x00000000131672ca */ /* 0x000fe200000e0000 */
[----:B------:R-:W-:Y:S01]  /*4c30*/  UIADD3 UR30, UP1, UR24, 0x1f0, URZ ;  /* 0x000001f0181e7890 */ /* 0x000fe2000ff3e03f */
[----:B------:R-:W-:Y:S01]  /*4c40*/  R2UR UR9, R10 ;  /* 0x000000000a0972ca */ /* 0x000fe200000e0000 */
[----:B------:R-:W-:Y:S01]  /*4c50*/  UIADD3.X UR15, URZ, UR25, URZ, UP0, !UPT ;  /* 0x000000193f0f7290 */ /* 0x000fe200087fe43f */
[----:B------:R-:W-:Y:S01]  /*4c60*/  R2UR UR10, R12 ;  /* 0x000000000c0a72ca */ /* 0x000fe200000e0000 */
[----:B------:R-:W-:Y:S01]  /*4c70*/  UPRMT UR20, URZ, 0x5410, UR18 ;  /* 0x000054103f147896 */ /* 0x000fe20008000012 */
[----:B------:R-:W-:Y:S01]  /*4c80*/  R2UR UR12, R2 ;  /* 0x00000000020c72ca */ /* 0x000fe200000e0000 */
[----:B------:R-:W-:Y:S01]  /*4c90*/  VIADD R4, R4, 0x1 ;  /* 0x0000000104047836 */ /* 0x000fe20000000000 */
[----:B------:R-:W-:Y:S01]  /*4ca0*/  R2UR UR23, R22 ;  /* 0x00000000161772ca */ /* 0x000fe200000e0000 */
[----:B------:R-:W-:Y:S01]  /*4cb0*/  ULEA UR8, UR11, UR28, 0xc ;  /* 0x0000001c0b087291 */ /* 0x000fe2000f8e603f */
[----:B------:R-:W-:Y:S01]  /*4cc0*/  ISETP.GT.AND P3, PT, R13, 0x1, PT ;  /* 0x000000010d00780c */ /* 0x000fe20003f64270 */
[----:B------:R-:W-:Y:S01]  /*4cd0*/  ULEA UR11, UR11, UR13, 0xc ;  /* 0x0000000d0b0b7291 */ /* 0x000fe2000f8e603f */
[----:B------:R-:W-:Y:S01]  /*4ce0*/  ISETP.NE.AND P1, PT, R4, 0x1c, PT ;  /* 0x0000001c0400780c */ /* 0x000fe20003f25270 */
[----:B------:R-:W-:Y:S01]  /*4cf0*/  UIADD3 UR8, UR21, UR8, URZ ;  /* 0x0000000815087290 */ /* 0x000fe2000fffe03f */
[----:B------:R-:W-:Y:S01]  /*4d00*/  VIADD R12, R12, 0x40 ;  /* 0x000000400c0c7836 */ /* 0x000fe20000000000 */
[----:B------:R-:W-:Y:S01]  /*4d10*/  UIADD3 UR21, UR21, UR11, URZ ;  /* 0x0000000b15157290 */ /* 0x000fe2000fffe03f */
[----:B------:R-:W-:Y:S01]  /*4d20*/  SEL R10, RZ, 0x1, P1 ;  /* 0x00000001ff0a7807 */ /* 0x000fe20000800000 */
[----:B------:R-:W-:Y:S01]  /*4d30*/  UPRMT UR29, URZ, 0x5410, UR19 ;  /* 0x000054103f1d7896 */ /* 0x000fe20008000013 */
[----:B------:R-:W-:Y:S01]  /*4d40*/  SEL R4, R4, RZ, P1 ;  /* 0x000000ff04047207 */ /* 0x000fe20000800000 */
[----:B------:R-:W-:Y:S01]  /*4d50*/  UIADD3.X UR31, URZ, UR25, URZ, UP1, !UPT ;  /* 0x000000193f1f7290 */ /* 0x000fe20008ffe43f */
[----:B------:R-:W-:Y:S01]  /*4d60*/  LOP3.LUT R3, R3, R10, RZ, 0x3c, !PT ;  /* 0x0000000a03037212 */ /* 0x000fe200078e3cff */
[----:B------:R-:W-:Y:S01]  /*4d70*/  UMOV UR16, 0x0 ;  /* 0x0000000000107882 */ /* 0x000fe20000000000 */
[----:B------:R-:W-:Y:S01]  /*4d80*/  UMOV UR17, 0x10000000 ;  /* 0x1000000000117882 */ /* 0x000fe20000000000 */
[----:B------:R-:W-:-:S02]  /*4d90*/  UMOV UR11, UR22 ;  /* 0x00000016000b7c82 */ /* 0x000fc40008000000 */
[----:B------:R0:W-:Y:S02]  /*4da0*/  UTMALDG.3D.MULTICAST [UR8], [UR14], UR20, desc[UR16] ;  /* 0x000010080e0073b4 */ /* 0x0001e40008011814 */
[----:B0-----:R-:W-:Y:S01]  /*4db0*/  UMOV UR8, UR21 ;  /* 0x0000001500087c82 */ /* 0x001fe20008000000 */
[----:B------:R-:W-:Y:S02]  /*4dc0*/  UMOV UR11, UR23 ;  /* 0x00000017000b7c82 */ /* 0x000fe40008000000 */
[----:B------:R0:W-:Y:S02]  /*4dd0*/  UTMALDG.3D.MULTICAST [UR8], [UR30], UR29, desc[UR16] ;  /* 0x000010081e0073b4 */ /* 0x0001e4000801181d */
[----:B0-----:R-:W-:Y:S05]  /*4de0*/  @P3 BRA `(.L_x_115) ;  /* 0xfffffffc00403947 */ /* 0x001fea000383ffff */
.L_x_111:
[----:B------:R-:W-:Y:S05]  /*4df0*/  BSYNC B1 ;  /* 0x0000000000017941 */ /* 0x000fea0003800000 */
.L_x_110:
[----:B------:R-:W2:Y:S01]  /*4e00*/  LDL.64 R10, [R1] ;  /* 0x00000000010a7983 */ /* 0x000ea20000100a00 */
[----:B------:R-:W-:Y:S01]  /*4e10*/  LOP3.LUT P4, RZ, R8, 0xff, RZ, 0xc0, !PT ;  /* 0x000000ff08ff7812 */ /* 0x000fe2000788c0ff */
[----:B------:R-:W-:Y:S01]  /*4e20*/  VIADD R9, R6, UR40 ;  /* 0x0000002806097c36 */ /* 0x000fe20008000000 */
[----:B------:R-:W-:Y:S01]  /*4e30*/  ULDC.64 UR8, c[0x0][0x650] ;  /* 0x0001940000087ab9 */ /* 0x000fe20000000a00 */
[----:B------:R-:W-:Y:S01]  /*4e40*/  IMAD.U32 R4, RZ, RZ, UR40 ;  /* 0x00000028ff047e24 */ /* 0x000fe2000f8e00ff */
[----:B------:R-:W-:Y:S01]  /*4e50*/  UISETP.GE.U32.AND UP0, UPT, UR40, 0x1c, UPT ;  /* 0x0000001c2800788c */ /* 0x000fe2000bf06070 */
[----:B------:R-:W-:Y:S01]  /*4e60*/  BSSY B1, `(.L_x_116) ;  /* 0x000006f000017945 */ /* 0x000fe20003800000 */
[----:B------:R-:W-:Y:S01]  /*4e70*/  ISETP.GT.U32.AND P1, PT, R9, 0x1b, PT ;  /* 0x0000001b0900780c */ /* 0x000fe20003f24070 */
[----:B------:R-:W-:Y:S01]  /*4e80*/  IMAD.MOV.U32 R19, RZ, RZ, -0x1 ;  /* 0xffffffffff137424 */ /* 0x000fe200078e00ff */
[----:B------:R-:W-:Y:S01]  /*4e90*/  PRMT R8, RZ, 0x7610, R8 ;  /* 0x00007610ff087816 */ /* 0x000fe20000000008 */
[----:B------:R-:W-:Y:S01]  /*4ea0*/  IMAD.MOV.U32 R22, RZ, RZ, -0x1 ;  /* 0xffffffffff167424 */ /* 0x000fe200078e00ff */
[----:B------:R-:W-:-:S02]  /*4eb0*/  ISETP.LT.U32.AND P1, PT, R4, 0x1c, P1 ;  /* 0x0000001c0400780c */ /* 0x000fc40000f21070 */
[----:B------:R-:W-:Y:S01]  /*4ec0*/  PLOP3.LUT P3, PT, PT, PT, UP0, 0x80, 0x0 ;  /* 0x000000000000781c */ /* 0x000fe20003f6f008 */
[----:B------:R-:W0:Y:S01]  /*4ed0*/  @P4 S2R R3, SR_CgaCtaId ;  /* 0x0000000000034919 */ /* 0x000e220000008800 */
[----:B------:R-:W-:Y:S02]  /*4ee0*/  @P4 MOV R2, 0x400 ;  /* 0x0000040000024802 */ /* 0x000fe40000000f00 */
[----:B------:R-:W-:-:S04]  /*4ef0*/  SEL R5, RZ, 0x1, !P1 ;  /* 0x00000001ff057807 */ /* 0x000fc80004800000 */
[----:B------:R-:W-:Y:S02]  /*4f00*/  LOP3.LUT R0, R0, R5, RZ, 0x3c, !PT ;  /* 0x0000000500007212 */ /* 0x000fe400078e3cff */
[----:B0-----:R-:W-:-:S04]  /*4f10*/  @P4 LEA R2, R3, R2, 0x18 ;  /* 0x0000000203024211 */ /* 0x001fc800078ec0ff */
[----:B------:R0:W-:Y:S02]  /*4f20*/  @P4 SYNCS.ARRIVE.TRANS64.A1T0 RZ, [R2+URZ+0x1f8], RZ ;  /* 0x0001f8ff02ff49a7 */ /* 0x0001e4000810003f */
[----:B0-----:R-:W-:-:S05]  /*4f30*/  SHF.R.U32.HI R2, RZ, 0x2, R9 ;  /* 0x00000002ff027819 */ /* 0x001fca0000011609 */
[----:B------:R-:W-:-:S04]  /*4f40*/  IMAD.WIDE.U32 R2, R2, 0x24924925, RZ ;  /* 0x2492492502027825 */ /* 0x000fc800078e00ff */
[----:B------:R-:W-:Y:S01]  /*4f50*/  IMAD R6, R3, -0x1c, R9 ;  /* 0xffffffe403067824 */ /* 0x000fe200078e0209 */
[--C-:B------:R-:W-:Y:S01]  /*4f60*/  @P3 LOP3.LUT R0, R0, 0x1, R3.reuse, 0x78, !PT ;  /* 0x0000000100003812 */ /* 0x100fe200078e7803 */
[----:B------:R-:W-:Y:S01]  /*4f70*/  IMAD.MOV.U32 R2, RZ, RZ, -0x1 ;  /* 0xffffffffff027424 */ /* 0x000fe200078e00ff */
[----:B------:R-:W-:Y:S02]  /*4f80*/  PRMT R3, RZ, 0x7610, R3 ;  /* 0x00007610ff037816 */ /* 0x000fe40000000003 */
[----:B--2---:R-:W-:-:S04]  /*4f90*/  IADD3 R18, P4, R18, R10, RZ ;  /* 0x0000000a12127210 */ /* 0x004fc80007f9e0ff */
[----:B------:R-:W-:Y:S01]  /*4fa0*/  ISETP.GE.U32.AND P1, PT, R18, UR8, PT ;  /* 0x0000000812007c0c */ /* 0x000fe2000bf26070 */
[----:B------:R-:W-:-:S05]  /*4fb0*/  IMAD.X R17, R17, 0x1, R23, P4 ;  /* 0x0000000111117824 */ /* 0x000fca00020e0617 */
[----:B------:R-:W-:-:S13]  /*4fc0*/  ISETP.GE.U32.AND.EX P1, PT, R17, UR9, PT, P1 ;  /* 0x0000000911007c0c */ /* 0x000fda000bf26110 */
[----:B------:R-:W-:Y:S05]  /*4fd0*/  @P1 BRA `(.L_x_117) ;  /* 0x00000004005c1947 */ /* 0x000fea0003800000 */
[----:B------:R-:W0:Y:S01]  /*4fe0*/  S2R R11, SR_CTAID.X ;  /* 0x00000000000b7919 */ /* 0x000e220000002500 */
[----:B------:R-:W-:Y:S01]  /*4ff0*/  ULDC.64 UR8, c[0x0][0x628] ;  /* 0x00018a0000087ab9 */ /* 0x000fe20000000a00 */
[----:B------:R-:W1:Y:S01]  /*5000*/  LDC R12, c[0x0][0x144] ;  /* 0x00005100ff0c7b82 */ /* 0x000e620000000800 */
[----:B------:R-:W-:Y:S01]  /*5010*/  ISETP.NE.U32.AND P1, PT, RZ, UR8, PT ;  /* 0x00000008ff007c0c */ /* 0x000fe2000bf25070 */
[----:B------:R-:W2:Y:S01]  /*5020*/  S2R R9, SR_CTAID.Y ;  /* 0x0000000000097919 */ /* 0x000ea20000002600 */
[----:B------:R-:W-:Y:S01]  /*5030*/  ULDC UR10, c[0x0][0x150] ;  /* 0x00005400000a7ab9 */ /* 0x000fe20000000800 */
[----:B------:R-:W-:Y:S01]  /*5040*/  ULDC UR11, c[0x0][0x630] ;  /* 0x00018c00000b7ab9 */ /* 0x000fe20000000800 */
[----:B------:R-:W-:Y:S01]  /*5050*/  ISETP.NE.AND.EX P1, PT, RZ, UR9, PT, P1 ;  /* 0x00000009ff007c0c */ /* 0x000fe2000bf25310 */
[----:B------:R-:W-:Y:S01]  /*5060*/  IMAD.MOV.U32 R2, RZ, RZ, R18 ;  /* 0x000000ffff027224 */ /* 0x000fe200078e0012 */
[----:B0-----:R-:W-:-:S05]  /*5070*/  I2FP.F32.U32 R3, R11 ;  /* 0x0000000b00037245 */ /* 0x001fca0000201000 */
[----:B------:R-:W-:Y:S01]  /*5080*/  FMUL R14, R3, UR10 ;  /* 0x0000000a030e7c20 */ /* 0x000fe20008400000 */
[----:B------:R-:W-:-:S05]  /*5090*/  IMAD.MOV.U32 R3, RZ, RZ, R17 ;  /* 0x000000ffff037224 */ /* 0x000fca00078e0011 */
[----:B--2---:R-:W-:Y:S05]  /*50a0*/  @!P1 BRA `(.L_x_118) ;  /* 0x0000000000289947 */ /* 0x004fea0003800000 */
[----:B------:R-:W-:Y:S02]  /*50b0*/  ULDC UR10, c[0x0][0x634] ;  /* 0x00018d00000a7ab9 */ /* 0x000fe40000000800 */
[----:B------:R-:W-:-:S05]  /*50c0*/  IADD3 R3, P1, R18, UR10, RZ ;  /* 0x0000000a12037c10 */ /* 0x000fca000ff3e0ff */
[----:B------:R-:W-:-:S04]  /*50d0*/  IMAD.X R13, RZ, RZ, R17, P1 ;  /* 0x000000ffff0d7224 */ /* 0x000fc800008e0611 */
[----:B------:R-:W-:-:S04]  /*50e0*/  IMAD.WIDE.U32 R4, R13, UR8, RZ ;  /* 0x000000080d047c25 */ /* 0x000fc8000f8e00ff */
[----:B------:R-:W-:-:S04]  /*50f0*/  IMAD.WIDE.U32 R4, P1, R3, UR9, R4 ;  /* 0x0000000903047c25 */ /* 0x000fc8000f820004 */
[----:B------:R-:W-:-:S04]  /*5100*/  IMAD.WIDE.U32 R2, R3, UR8, RZ ;  /* 0x0000000803027c25 */ /* 0x000fc8000f8e00ff */
[----:B------:R-:W-:Y:S01]  /*5110*/  IMAD.MOV.U32 R2, RZ, RZ, R5 ;  /* 0x000000ffff027224 */ /* 0x000fe200078e0005 */
[----:B------:R-:W-:Y:S01]  /*5120*/  IADD3 RZ, P3, R3, R4, RZ ;  /* 0x0000000403ff7210 */ /* 0x000fe20007f7e0ff */
[----:B------:R-:W-:-:S04]  /*5130*/  IMAD.X R3, RZ, RZ, RZ, P1 ;  /* 0x000000ffff037224 */ /* 0x000fc800008e06ff */
[----:B------:R-:W-:-:S08]  /*5140*/  IMAD.WIDE.U32.X R2, R13, UR9, R2, P3 ;  /* 0x000000090d027c25 */ /* 0x000fd000098e0402 */
.L_x_118:
[--C-:B------:R-:W-:Y:S01]  /*5150*/  SHF.R.U64 R10, R2, UR11, R3.reuse ;  /* 0x0000000b020a7c19 */ /* 0x100fe20008001203 */
[----:B------:R-:W0:Y:S01]  /*5160*/  F2I.U32.TRUNC.NTZ R14, R14 ;  /* 0x0000000e000e7305 */ /* 0x000e22000020f000 */
[----:B------:R-:W-:Y:S01]  /*5170*/  SHF.R.U32.HI R2, RZ, UR11, R3 ;  /* 0x0000000bff027c19 */ /* 0x000fe20008011603 */
[----:B------:R-:W-:Y:S01]  /*5180*/  ULDC.64 UR8, c[0x0][0x620] ;  /* 0x0001880000087ab9 */ /* 0x000fe20000000a00 */
[----:B------:R-:W-:Y:S01]  /*5190*/  IADD3 R5, P1, RZ, -R10, RZ ;  /* 0x8000000aff057210 */ /* 0x000fe20007f3e0ff */
[----:B------:R-:W-:Y:S01]  /*51a0*/  IMAD.MOV.U32 R3, RZ, RZ, R17 ;  /* 0x000000ffff037224 */ /* 0x000fe200078e0011 */
[----:B------:R-:W-:-:S03]  /*51b0*/  ULDC.64 UR10, c[0x0][0x640] ;  /* 0x00019000000a7ab9 */ /* 0x000fc60000000a00 */
[----:B------:R-:W-:Y:S01]  /*51c0*/  IMAD.X R2, RZ, RZ, ~R2, P1 ;  /* 0x000000ffff027224 */ /* 0x000fe200008e0e02 */
[----:B------:R-:W-:-:S03]  /*51d0*/  ISETP.NE.U32.AND P1, PT, RZ, UR10, PT ;  /* 0x0000000aff007c0c */ /* 0x000fc6000bf25070 */
[----:B------:R-:W-:Y:S01]  /*51e0*/  IMAD R4, R2, UR8, RZ ;  /* 0x0000000802047c24 */ /* 0x000fe2000f8e02ff */
[----:B------:R-:W-:Y:S01]  /*51f0*/  ISETP.NE.AND.EX P1, PT, RZ, UR11, PT, P1 ;  /* 0x0000000bff007c0c */ /* 0x000fe2000bf25310 */
[----:B------:R-:W-:-:S04]  /*5200*/  IMAD.MOV.U32 R2, RZ, RZ, R18 ;  /* 0x000000ffff027224 */ /* 0x000fc800078e0012 */
[----:B------:R-:W-:Y:S01]  /*5210*/  IMAD.WIDE.U32 R2, R5, UR8, R2 ;  /* 0x0000000805027c25 */ /* 0x000fe2000f8e0002 */
[----:B------:R-:W-:-:S03]  /*5220*/  ULDC UR8, c[0x0][0x618] ;  /* 0x0001860000087ab9 */ /* 0x000fc60000000800 */
[----:B------:R-:W-:Y:S01]  /*5230*/  IMAD R5, R5, UR9, R4 ;  /* 0x0000000905057c24 */ /* 0x000fe2000f8e0204 */
[----:B------:R-:W-:Y:S01]  /*5240*/  ULDC UR9, c[0x0][0x154] ;  /* 0x0000550000097ab9 */ /* 0x000fe20000000800 */
[----:B0-----:R-:W-:Y:S02]  /*5250*/  IMAD.MOV R4, RZ, RZ, -R14 ;  /* 0x000000ffff047224 */ /* 0x001fe400078e0a0e */
[----:B------:R-:W0:Y:S01]  /*5260*/  LDC R14, c[0x0][0x148] ;  /* 0x00005200ff0e7b82 */ /* 0x000e220000000800 */
[----:B------:R-:W-:Y:S02]  /*5270*/  IMAD.IADD R3, R3, 0x1, R5 ;  /* 0x0000000103037824 */ /* 0x000fe400078e0205 */
[----:B-1----:R-:W-:Y:S01]  /*5280*/  IMAD R11, R12, R4, R11 ;  /* 0x000000040c0b7224 */ /* 0x002fe200078e020b */
[----:B------:R-:W-:Y:S02]  /*5290*/  I2FP.F32.U32 R4, R9 ;  /* 0x0000000900047245 */ /* 0x000fe40000201000 */
[----:B------:R-:W-:-:S02]  /*52a0*/  SHF.R.U64 R12, R2, UR8, R3 ;  /* 0x00000008020c7c19 */ /* 0x000fc40008001203 */
[----:B------:R-:W-:Y:S01]  /*52b0*/  SHF.R.U32.HI R3, RZ, UR8, R3 ;  /* 0x00000008ff037c19 */ /* 0x000fe20008011603 */
[----:B------:R-:W-:Y:S01]  /*52c0*/  FMUL R4, R4, UR9 ;  /* 0x0000000904047c20 */ /* 0x000fe20008400000 */
[----:B------:R-:W-:Y:S02]  /*52d0*/  ULDC UR8, c[0x0][0x608] ;  /* 0x0001820000087ab9 */ /* 0x000fe40000000800 */
[--C-:B------:R-:W-:Y:S01]  /*52e0*/  SHF.R.U64 R15, R12, UR8, R3.reuse ;  /* 0x000000080c0f7c19 */ /* 0x100fe20008001203 */
[----:B------:R1:W2:Y:S01]  /*52f0*/  F2I.U32.TRUNC.NTZ R20, R4 ;  /* 0x0000000400147305 */ /* 0x0002a2000020f000 */
[----:B------:R-:W-:Y:S01]  /*5300*/  SHF.R.U32.HI R2, RZ, UR8, R3 ;  /* 0x00000008ff027c19 */ /* 0x000fe20008011603 */
[----:B------:R-:W-:-:S03]  /*5310*/  ULDC UR8, c[0x0][0x658] ;  /* 0x0001960000087ab9 */ /* 0x000fc60000000800 */
[--C-:B------:R-:W-:Y:S02]  /*5320*/  SHF.R.U64 R13, R15, UR8, R2.reuse ;  /* 0x000000080f0d7c19 */ /* 0x100fe40008001202 */
[----:B------:R-:W-:-:S03]  /*5330*/  SHF.R.U32.HI R19, RZ, UR8, R2 ;  /* 0x00000008ff137c19 */ /* 0x000fc60008011602 */
[----:B------:R-:W-:Y:S02]  /*5340*/  IMAD.MOV.U32 R2, RZ, RZ, R13 ;  /* 0x000000ffff027224 */ /* 0x000fe400078e000d */
[----:B------:R-:W-:Y:S01]  /*5350*/  IMAD.MOV.U32 R3, RZ, RZ, R19 ;  /* 0x000000ffff037224 */ /* 0x000fe200078e0013 */
[----:B-1----:R-:W-:Y:S06]  /*5360*/  @!P1 BRA `(.L_x_119) ;  /* 0x0000000000289947 */ /* 0x002fec0003800000 */
        /* <DEDUP_REMOVED lines=10> */
.L_x_119:
[----:B------:R-:W1:Y:S01]  /*5410*/  LDC R4, c[0x0][0x65c] ;  /* 0x00019700ff047b82 */ /* 0x000e620000000800 */
[----:B------:R-:W-:Y:S01]  /*5420*/  ULDC UR8, c[0x0][0x648] ;  /* 0x0001920000087ab9 */ /* 0x000fe20000000800 */
[----:B------:R-:W-:Y:S01]  /*5430*/  LOP3.LUT R15, R15, UR7, RZ, 0xc0, !PT ;  /* 0x000000070f0f7c12 */ /* 0x000fe2000f8ec0ff */
[----:B--2---:R-:W-:Y:S01]  /*5440*/  IMAD.MOV R20, RZ, RZ, -R20 ;  /* 0x000000ffff147224 */ /* 0x004fe200078e0a14 */
[----:B------:R-:W-:Y:S01]  /*5450*/  SHF.R.U64 R2, R2, UR8, R3 ;  /* 0x0000000802027c19 */ /* 0x000fe20008001203 */
[----:B------:R-:W-:Y:S01]  /*5460*/  ULDC UR8, c[0x0][0x638] ;  /* 0x00018e0000087ab9 */ /* 0x000fe20000000800 */
[----:B------:R-:W-:Y:S01]  /*5470*/  LOP3.LUT R12, R12, UR4, RZ, 0xc0, !PT ;  /* 0x000000040c0c7c12 */ /* 0x000fe2000f8ec0ff */
[----:B------:R-:W-:Y:S01]  /*5480*/  ULDC UR9, c[0x0][0x610] ;  /* 0x0001840000097ab9 */ /* 0x000fe20000000800 */
[----:B------:R-:W-:Y:S01]  /*5490*/  IMAD.MOV.U32 R3, RZ, RZ, 0x1 ;  /* 0x00000001ff037424 */ /* 0x000fe200078e00ff */
[----:B-1----:R-:W-:Y:S01]  /*54a0*/  ISETP.NE.AND P1, PT, R4, 0x1, PT ;  /* 0x000000010400780c */ /* 0x002fe20003f25270 */
[----:B------:R-:W-:-:S02]  /*54b0*/  IMAD.MOV R4, RZ, RZ, -R2 ;  /* 0x000000ffff047224 */ /* 0x000fc400078e0a02 */
[----:B------:R-:W-:Y:S02]  /*54c0*/  IMAD R2, R2, UR5, R15 ;  /* 0x0000000502027c24 */ /* 0x000fe4000f8e020f */
[----:B------:R-:W-:Y:S01]  /*54d0*/  IMAD R13, R4, UR8, R13 ;  /* 0x00000008040d7c24 */ /* 0x000fe2000f8e020d */
[----:B------:R-:W-:-:S07]  /*54e0*/  ULDC UR8, c[0x0][0x600] ;  /* 0x0001800000087ab9 */ /* 0x000fce0000000800 */
[----:B0-----:R-:W-:-:S04]  /*54f0*/  @P1 IMAD R11, R14, R20, R9 ;  /* 0x000000140e0b1224 */ /* 0x001fc800078e0209 */
[----:B------:R-:W-:Y:S02]  /*5500*/  IMAD R11, R2, UR9, R11 ;  /* 0x00000009020b7c24 */ /* 0x000fe4000f8e020b */
[----:B------:R-:W-:-:S05]  /*5510*/  IMAD R2, R13, UR8, R12 ;  /* 0x000000080d027c24 */ /* 0x000fca000f8e020c */
[----:B------:R-:W-:Y:S02]  /*5520*/  SEL R22, R2, R11, !P1 ;  /* 0x0000000b02167207 */ /* 0x000fe40004800000 */
[----:B------:R-:W-:Y:S01]  /*5530*/  SEL R19, R11, R2, !P1 ;  /* 0x000000020b137207 */ /* 0x000fe20004800000 */
[----:B------:R-:W-:-:S07]  /*5540*/  IMAD.MOV.U32 R2, RZ, RZ, R10 ;  /* 0x000000ffff027224 */ /* 0x000fce00078e000a */
.L_x_117:
[----:B------:R-:W-:Y:S05]  /*5550*/  BSYNC B1 ;  /* 0x0000000000017941 */ /* 0x000fea0003800000 */
.L_x_116:
[----:B------:R-:W-:-:S13]  /*5560*/  LOP3.LUT P1, RZ, R3, 0xff, RZ, 0xc0, !PT ;  /* 0x000000ff03ff7812 */ /* 0x000fda000782c0ff */
[----:B------:R-:W-:Y:S05]  /*5570*/  @P1 BRA `(.L_x_120) ;  /* 0xfffffff400241947 */ /* 0x000fea000383ffff */
[----:B------:R-:W-:Y:S05]  /*5580*/  BSYNC B0 ;  /* 0x0000000000007941 */ /* 0x000fea0003800000 */
.L_x_108:
[----:B------:R-:W-:-:S03]  /*5590*/  UMOV UR8, 0xffffffff ;  /* 0xffffffff00087882 */ /* 0x000fc60000000000 */
[----:B------:R-:W-:Y:S05]  /*55a0*/  BRA.DIV UR8, `(.L_x_121) ;  /* 0x0000001208a07947 */ /* 0x000fea000b800000 */
[----:B------:R-:W-:-:S13]  /*55b0*/  ELECT P6, URZ, PT ;  /* 0x00000000003f782f */ /* 0x000fda00038c0000 */
.L_x_161:
[----:B------:R-:W-:Y:S04]  /*55c0*/  BSSY B0, `(.L_x_122) ;  /* 0x0000103000007945 */ /* 0x000fe80003800000 */
[----:B------:R-:W-:Y:S05]  /*55d0*/  @!P6 BRA `(.L_x_123) ;  /* 0x000000100004e947 */ /* 0x000fea0003800000 */
[----:B------:R-:W-:-:S04]  /*55e0*/  LOP3.LUT R16, R16, 0x2, RZ, 0xfc, !PT ;  /* 0x0000000210107812 */ /* 0x000fc800078efcff */
[----:B------:R-:W-:-:S13]  /*55f0*/  ISETP.NE.AND P0, PT, R16, 0x3, PT ;  /* 0x000000031000780c */ /* 0x000fda0003f05270 */
[----:B------:R-:W-:Y:S05]  /*5600*/  @!P0 BRA `(.L_x_124) ;  /* 0x0000000000048947 */ /* 0x000fea0003800000 */
[----:B------:R-:W-:Y:S01]  /*5610*/  BPT.TRAP 0x1 ;  /* 0x000000040000795c */ /* 0x000fe20000300000 */
.L_x_124:
[----:B------:R-:W0:Y:S01]  /*5620*/  S2R R3, SR_CgaCtaId ;  /* 0x0000000000037919 */ /* 0x000e220000008800 */
[----:B------:R-:W-:-:S04]  /*5630*/  MOV R2, 0x400 ;  /* 0x0000040000027802 */ /* 0x000fc80000000f00 */
[----:B0-----:R-:W-:Y:S02]  /*5640*/  LEA R3, R3, R2, 0x18 ;  /* 0x0000000203037211 */ /* 0x001fe400078ec0ff */
[----:B------:R-:W-:-:S03]  /*5650*/  SHF.L.U32 R2, R0, 0x1f, RZ ;  /* 0x0000001f00027819 */ /* 0x000fc600000006ff */
[----:B------:R-:W-:-:S04]  /*5660*/  VIADD R3, R3, 0xe0 ;  /* 0x000000e003037836 */ /* 0x000fc80000000000 */
[C---:B------:R-:W-:Y:S02]  /*5670*/  IMAD R7, R6.reuse, 0x8, R3 ;  /* 0x0000000806077824 */ /* 0x040fe400078e0203 */
[----:B------:R-:W-:Y:S02]  /*5680*/  VIADD R6, R6, 0x1 ;  /* 0x0000000106067836 */ /* 0x000fe40000000000 */
[----:B------:R-:W0:Y:S03]  /*5690*/  SYNCS.PHASECHK.TRANS64.TRYWAIT P0, [R7+URZ], R2 ;  /* 0x00000002070075a7 */ /* 0x000e26000800017f */
[----:B------:R-:W-:-:S04]  /*56a0*/  ISETP.NE.AND P1, PT, R6, 0x1c, PT ;  /* 0x0000001c0600780c */ /* 0x000fc80003f25270 */
[----:B------:R-:W-:Y:S02]  /*56b0*/  SEL R5, RZ, 0x1, P1 ;  /* 0x00000001ff057807 */ /* 0x000fe40000800000 */
[----:B------:R-:W-:Y:S02]  /*56c0*/  SEL R6, R6, RZ, P1 ;  /* 0x000000ff06067207 */ /* 0x000fe40000800000 */
[----:B------:R-:W-:-:S03]  /*56d0*/  LOP3.LUT R5, R0, R5, RZ, 0x3c, !PT ;  /* 0x0000000500057212 */ /* 0x000fc600078e3cff */
[----:B------:R-:W-:Y:S01]  /*56e0*/  IMAD R9, R6, 0x8, R3 ;  /* 0x0000000806097824 */ /* 0x000fe200078e0203 */
[----:B------:R-:W-:Y:S01]  /*56f0*/  SHF.L.U32 R4, R5, 0x1f, RZ ;  /* 0x0000001f05047819 */ /* 0x000fe200000006ff */
[----:B0-----:R-:W-:Y:S06]  /*5700*/  @!P0 BRA `(.L_x_125) ;  /* 0x0000001000688947 */ /* 0x001fec0003800000 */
.L_x_162:
[----:B------:R-:W1:Y:S01]  /*5710*/  SYNCS.PHASECHK.TRANS64.TRYWAIT P0, [R9+URZ], R4 ;  /* 0x00000004090075a7 */ /* 0x000e62000800017f */
[----:B------:R-:W-:-:S05]  /*5720*/  VIADD R0, R6, 0x1 ;  /* 0x0000000106007836 */ /* 0x000fca0000000000 */
[----:B------:R-:W-:-:S04]  /*5730*/  ISETP.NE.AND P1, PT, R0, 0x1c, PT ;  /* 0x0000001c0000780c */ /* 0x000fc80003f25270 */
[----:B0-----:R-:W-:Y:S02]  /*5740*/  SEL R2, RZ, 0x1, P1 ;  /* 0x00000001ff027807 */ /* 0x001fe40000800000 */
[----:B------:R-:W-:Y:S02]  /*5750*/  SEL R0, R0, RZ, P1 ;  /* 0x000000ff00007207 */ /* 0x000fe40000800000 */
[----:B------:R-:W-:-:S03]  /*5760*/  LOP3.LUT R7, R5, R2, RZ, 0x3c, !PT ;  /* 0x0000000205077212 */ /* 0x000fc600078e3cff */
[----:B------:R-:W-:Y:S01]  /*5770*/  IMAD R6, R0, 0x8, R3 ;  /* 0x0000000800067824 */ /* 0x000fe200078e0203 */
[----:B------:R-:W-:Y:S01]  /*5780*/  SHF.L.U32 R5, R7, 0x1f, RZ ;  /* 0x0000001f07057819 */ /* 0x000fe200000006ff */
[----:B-1----:R-:W-:Y:S06]  /*5790*/  @!P0 BRA `(.L_x_126) ;  /* 0x0000001000588947 */ /* 0x002fec0003800000 */
.L_x_163:
[----:B------:R-:W1:Y:S01]  /*57a0*/  SYNCS.PHASECHK.TRANS64.TRYWAIT P0, [R6+URZ], R5 ;  /* 0x00000005060075a7 */ /* 0x000e62000800017f */
[----:B------:R-:W-:-:S05]  /*57b0*/  VIADD R0, R0, 0x1 ;  /* 0x0000000100007836 */ /* 0x000fca0000000000 */
[----:B------:R-:W-:-:S04]  /*57c0*/  ISETP.NE.AND P1, PT, R0, 0x1c, PT ;  /* 0x0000001c0000780c */ /* 0x000fc80003f25270 */
[----:B------:R-:W-:Y:S02]  /*57d0*/  SEL R2, RZ, 0x1, P1 ;  /* 0x00000001ff027807 */ /* 0x000fe40000800000 */
[----:B------:R-:W-:Y:S02]  /*57e0*/  SEL R0, R0, RZ, P1 ;  /* 0x000000ff00007207 */ /* 0x000fe40000800000 */
[----:B------:R-:W-:-:S03]  /*57f0*/  LOP3.LUT R7, R7, R2, RZ, 0x3c, !PT ;  /* 0x0000000207077212 */ /* 0x000fc600078e3cff */
[----:B0-----:R-:W-:Y:S01]  /*5800*/  IMAD R9, R0, 0x8, R3 ;  /* 0x0000000800097824 */ /* 0x001fe200078e0203 */
[----:B------:R-:W-:Y:S01]  /*5810*/  SHF.L.U32 R4, R7, 0x1f, RZ ;  /* 0x0000001f07047819 */ /* 0x000fe200000006ff */
[----:B-1----:R-:W-:Y:S06]  /*5820*/  @!P0 BRA `(.L_x_127) ;  /* 0x0000001000488947 */ /* 0x002fec0003800000 */
.L_x_164:
        /* <DEDUP_REMOVED lines=9> */
.L_x_165:
        /* <DEDUP_REMOVED lines=9> */
.L_x_166:
        /* <DEDUP_REMOVED lines=9> */
.L_x_167:
        /* <DEDUP_REMOVED lines=9> */
.L_x_168:
        /* <DEDUP_REMOVED lines=9> */
.L_x_169:
        /* <DEDUP_REMOVED lines=9> */
.L_x_170:
        /* <DEDUP_REMOVED lines=9> */
.L_x_171:
        /* <DEDUP_REMOVED lines=9> */
.L_x_172:
        /* <DEDUP_REMOVED lines=9> */
.L_x_173:
        /* <DEDUP_REMOVED lines=9> */
.L_x_174:
        /* <DEDUP_REMOVED lines=9> */
.L_x_175:
        /* <DEDUP_REMOVED lines=9> */
.L_x_176:
        /* <DEDUP_REMOVED lines=9> */
.L_x_177:
        /* <DEDUP_REMOVED lines=9> */
.L_x_178:
        /* <DEDUP_REMOVED lines=9> */
.L_x_179:
        /* <DEDUP_REMOVED lines=9> */
.L_x_180:
        /* <DEDUP_REMOVED lines=9> */
.L_x_181:
        /* <DEDUP_REMOVED lines=9> */
.L_x_182:
        /* <DEDUP_REMOVED lines=9> */
.L_x_183:
        /* <DEDUP_REMOVED lines=9> */
.L_x_184:
        /* <DEDUP_REMOVED lines=9> */
.L_x_185:
        /* <DEDUP_REMOVED lines=9> */
.L_x_186:
        /* <DEDUP_REMOVED lines=9> */
.L_x_187:
[----:B------:R-:W1:Y:S01]  /*6520*/  SYNCS.PHASECHK.TRANS64.TRYWAIT P0, [R6+URZ], R5 ;  /* 0x00000005060075a7 */ /* 0x000e62000800017f */
[----:B------:R-:W-:-:S05]  /*6530*/  VIADD R0, R0, 0x1 ;  /* 0x0000000100007836 */ /* 0x000fca0000000000 */
[----:B------:R-:W-:-:S04]  /*6540*/  ISETP.NE.AND P1, PT, R0, 0x1c, PT ;  /* 0x0000001c0000780c */ /* 0x000fc80003f25270 */
[----:B------:R-:W-:Y:S02]  /*6550*/  SEL R2, RZ, 0x1, P1 ;  /* 0x00000001ff027807 */ /* 0x000fe40000800000 */
[----:B------:R-:W-:Y:S02]  /*6560*/  SEL R0, R0, RZ, P1 ;  /* 0x000000ff00007207 */ /* 0x000fe40000800000 */
[----:B------:R-:W-:Y:S01]  /*6570*/  LOP3.LUT R2, R7, R2, RZ, 0x3c, !PT ;  /* 0x0000000207027212 */ /* 0x000fe200078e3cff */
[----:B-1----:R-:W-:Y:S06]  /*6580*/  @!P0 BRA `(.L_x_151) ;  /* 0x0000000800d08947 */ /* 0x002fec0003800000 */
.L_x_188:
[----:B------:R-:W-:Y:S01]  /*6590*/  IMAD R3, R0, 0x8, R3 ;  /* 0x0000000800037824 */ /* 0x000fe200078e0203 */
[----:B------:R-:W-:-:S07]  /*65a0*/  SHF.L.U32 R0, R2, 0x1f, RZ ;  /* 0x0000001f02007819 */ /* 0x000fce00000006ff */
.L_x_152:
[----:B--2---:R2:W3:Y:S02]  /*65b0*/  SYNCS.PHASECHK.TRANS64.TRYWAIT P0, [R3+URZ], R0 ;  /* 0x00000000030075a7 */ /* 0x0044e4000800017f */
[----:B---3--:R-:W-:Y:S05]  /*65c0*/  @!P0 NANOSLEEP.SYNCS 0x989680 ;  /* 0x009896800000895d */ /* 0x008fea0003900000 */
[----:B------:R-:W3:Y:S02]  /*65d0*/  @!P0 SYNCS.PHASECHK.TRANS64 P0, [R3+URZ], R0 ;  /* 0x00000000030085a7 */ /* 0x000ee4000800007f */
[----:B---3--:R-:W-:Y:S05]  /*65e0*/  @!P0 BRA `(.L_x_152) ;  /* 0xfffffffc00f08947 */ /* 0x008fea000383ffff */
.L_x_123:
[----:B------:R-:W-:Y:S05]  /*65f0*/  BSYNC B0 ;  /* 0x0000000000007941 */ /* 0x000fea0003800000 */
.L_x_122:
[----:B------:R-:W-:Y:S05]  /*6600*/  EXIT ;  /* 0x000000000000794d */ /* 0x000fea0003800000 */
.L_x_20:
[----:B-1----:R1:W2:Y:S02]  /*6610*/  SYNCS.PHASECHK.TRANS64.TRYWAIT P0, [R65+URZ], R0 ;  /* 0x00000000410075a7 */ /* 0x0022a4000800017f */
[----:B--2---:R-:W-:Y:S05]  /*6620*/  @!P0 NANOSLEEP.SYNCS 0x989680 ;  /* 0x009896800000895d */ /* 0x004fea0003900000 */
[----:B------:R-:W2:Y:S02]  /*6630*/  @!P0 SYNCS.PHASECHK.TRANS64 P0, [R65+URZ], R0 ;  /* 0x00000000410085a7 */ /* 0x000ea4000800007f */
[----:B--2---:R-:W-:Y:S05]  /*6640*/  @!P0 BRA `(.L_x_20) ;  /* 0xfffffffc00f08947 */ /* 0x004fea000383ffff */
[----:B------:R-:W-:Y:S05]  /*6650*/  BRA `(.L_x_153) ;  /* 0xffffffb400087947 */ /* 0x000fea000383ffff */
.L_x_25:
[----:B--2---:R2:W3:Y:S02]  /*6660*/  SYNCS.PHASECHK.TRANS64.TRYWAIT P1, [R3+URZ], R0 ;  /* 0x00000000030075a7 */ /* 0x0044e4000802017f */
[----:B---3--:R-:W-:Y:S05]  /*6670*/  @!P1 NANOSLEEP.SYNCS 0x989680 ;  /* 0x009896800000995d */ /* 0x008fea0003900000 */
[----:B------:R-:W3:Y:S02]  /*6680*/  @!P1 SYNCS.PHASECHK.TRANS64 P1, [R3+URZ], R0 ;  /* 0x00000000030095a7 */ /* 0x000ee4000802007f */
[----:B---3--:R-:W-:Y:S05]  /*6690*/  @!P1 BRA `(.L_x_25) ;  /* 0xfffffffc00f09947 */ /* 0x008fea000383ffff */
[----:B------:R-:W-:Y:S05]  /*66a0*/  BRA `(.L_x_24) ;  /* 0xffffffb400707947 */ /* 0x000fea000383ffff */
.L_x_30:
[----:B--2---:R-:W-:-:S04]  /*66b0*/  IMAD.U32 R5, RZ, RZ, UR4 ;  /* 0x00000004ff057e24 */ /* 0x004fc8000f8e00ff */
[----:B------:R2:W3:Y:S03]  /*66c0*/  SYNCS.PHASECHK.TRANS64.TRYWAIT P1, [R5+URZ], R4 ;  /* 0x00000004050075a7 */ /* 0x0004e6000802017f */
[----:B---3--:R-:W-:Y:S05]  /*66d0*/  @!P1 NANOSLEEP.SYNCS 0x989680 ;  /* 0x009896800000995d */ /* 0x008fea0003900000 */
[----:B------:R-:W3:Y:S02]  /*66e0*/  @!P1 SYNCS.PHASECHK.TRANS64 P1, [R5+URZ], R4 ;  /* 0x00000004050095a7 */ /* 0x000ee4000802007f */
[----:B---3--:R-:W-:Y:S05]  /*66f0*/  @!P1 BRA `(.L_x_30) ;  /* 0xfffffffc00ec9947 */ /* 0x008fea000383ffff */
[----:B------:R-:W-:Y:S05]  /*6700*/  BRA `(.L_x_29) ;  /* 0xffffffb400e87947 */ /* 0x000fea000383ffff */
.L_x_36:
[----:B-1----:R1:W2:Y:S02]  /*6710*/  SYNCS.PHASECHK.TRANS64.TRYWAIT P0, [R65+URZ+0x10], R0 ;  /* 0x00001000410075a7 */ /* 0x0022a4000800017f */
[----:B--2---:R-:W-:Y:S05]  /*6720*/  @!P0 NANOSLEEP.SYNCS 0x989680 ;  /* 0x009896800000895d */ /* 0x004fea0003900000 */
[----:B------:R-:W2:Y:S02]  /*6730*/  @!P0 SYNCS.PHASECHK.TRANS64 P0, [R65+URZ+0x10], R0 ;  /* 0x00001000410085a7 */ /* 0x000ea4000800007f */
[----:B--2---:R-:W-:Y:S05]  /*6740*/  @!P0 BRA `(.L_x_36) ;  /* 0xfffffffc00f08947 */ /* 0x004fea000383ffff */
[----:B------:R-:W-:Y:S05]  /*6750*/  BRA `(.L_x_154) ;  /* 0xffffffb800f47947 */ /* 0x000fea000383ffff */
.L_x_109:
[----:B------:R-:W-:Y:S01]  /*6760*/  BSSY B1, `(.L_x_155) ;  /* 0x0000006000017945 */ /* 0x000fe20003800000 */
[----:B------:R-:W-:-:S07]  /*6770*/  IMAD.MOV.U32 R15, RZ, RZ, -0x1 ;  /* 0xffffffffff0f7424 */ /* 0x000fce00078e00ff */
[----:B-----5:R-:W-:Y:S05]  /*6780*/  WARPSYNC.COLLECTIVE R15, `(.L_x_156) ;  /* 0x000000000f0c7348 */ /* 0x020fea0003c00000 */
[----:B------:R-:W-:Y:S02]  /*6790*/  ELECT P6, UR62, PT ;  /* 0x00000000003e782f */ /* 0x000fe400038c0000 */
[----:B------:R-:W-:Y:S01]  /*67a0*/  MOV R14, UR62 ;  /* 0x0000003e000e7c02 */ /* 0x000fe20008000f00 */
[----:B-----5:R-:W-:Y:S10]  /*67b0*/  ENDCOLLECTIVE ;  /* 0x000000000000791b */ /* 0x020ff40003800000 */
.L_x_156:
[----:B------:R-:W-:Y:S05]  /*67c0*/  BSYNC B1 ;  /* 0x0000000000017941 */ /* 0x000fea0003800000 */
.L_x_155:
[----:B------:R-:W-:Y:S05]  /*67d0*/  BRA `(.L_x_157) ;  /* 0xffffffe000987947 */ /* 0x000fea000383ffff */
.L_x_112:
[----:B0-----:R0:W1:Y:S02]  /*67e0*/  SYNCS.PHASECHK.TRANS64.TRYWAIT P1, [R10+URZ+0xe0], R5 ;  /* 0x0000e0050a0075a7 */ /* 0x001064000802017f */
[----:B-1----:R-:W-:Y:S05]  /*67f0*/  @!P1 NANOSLEEP.SYNCS 0x989680 ;  /* 0x009896800000995d */ /* 0x002fea0003900000 */
[----:B------:R-:W1:Y:S02]  /*6800*/  @!P1 SYNCS.PHASECHK.TRANS64 P1, [R10+URZ+0xe0], R5 ;  /* 0x0000e0050a0095a7 */ /* 0x000e64000802007f */
[----:B-1----:R-:W-:Y:S05]  /*6810*/  @!P1 BRA `(.L_x_112) ;  /* 0xfffffffc00f09947 */ /* 0x002fea000383ffff */
[----:B------:R-:W-:Y:S05]  /*6820*/  BRA `(.L_x_158) ;  /* 0xffffffe000d07947 */ /* 0x000fea000383ffff */
.L_x_121:
[----:B------:R-:W-:Y:S01]  /*6830*/  BSSY B0, `(.L_x_159) ;  /* 0x0000006000007945 */ /* 0x000fe20003800000 */
[----:B------:R-:W-:-:S07]  /*6840*/  IMAD.MOV.U32 R15, RZ, RZ, -0x1 ;  /* 0xffffffffff0f7424 */ /* 0x000fce00078e00ff */
[----:B-----5:R-:W-:Y:S05]  /*6850*/  WARPSYNC.COLLECTIVE R15, `(.L_x_160) ;  /* 0x000000000f0c7348 */ /* 0x020fea0003c00000 */
[----:B------:R-:W-:Y:S02]  /*6860*/  ELECT P6, UR62, PT ;  /* 0x00000000003e782f */ /* 0x000fe400038c0000 */
[----:B------:R-:W-:Y:S01]  /*6870*/  MOV R14, UR62 ;  /* 0x0000003e000e7c02 */ /* 0x000fe20008000f00 */
[----:B-----5:R-:W-:Y:S10]  /*6880*/  ENDCOLLECTIVE ;  /* 0x000000000000791b */ /* 0x020ff40003800000 */
.L_x_160:
[----:B------:R-:W-:Y:S05]  /*6890*/  BSYNC B0 ;  /* 0x0000000000007941 */ /* 0x000fea0003800000 */
.L_x_159:
[----:B------:R-:W-:Y:S05]  /*68a0*/  BRA `(.L_x_161) ;  /* 0xffffffec00447947 */ /* 0x000fea000383ffff */
.L_x_125:
[----:B0-----:R0:W1:Y:S02]  /*68b0*/  SYNCS.PHASECHK.TRANS64.TRYWAIT P0, [R7+URZ], R2 ;  /* 0x00000002070075a7 */ /* 0x001064000800017f */
[----:B-1----:R-:W-:Y:S05]  /*68c0*/  @!P0 NANOSLEEP.SYNCS 0x989680 ;  /* 0x009896800000895d */ /* 0x002fea0003900000 */
[----:B------:R-:W1:Y:S02]  /*68d0*/  @!P0 SYNCS.PHASECHK.TRANS64 P0, [R7+URZ], R2 ;  /* 0x00000002070085a7 */ /* 0x000e64000800007f */
[----:B-1----:R-:W-:Y:S05]  /*68e0*/  @!P0 BRA `(.L_x_125) ;  /* 0xfffffffc00f08947 */ /* 0x002fea000383ffff */
[----:B------:R-:W-:Y:S05]  /*68f0*/  BRA `(.L_x_162) ;  /* 0xffffffec00847947 */ /* 0x000fea000383ffff */
.L_x_126:
[----:B0-----:R0:W1:Y:S02]  /*6900*/  SYNCS.PHASECHK.TRANS64.TRYWAIT P0, [R9+URZ], R4 ;  /* 0x00000004090075a7 */ /* 0x001064000800017f */
[----:B-1----:R-:W-:Y:S05]  /*6910*/  @!P0 NANOSLEEP.SYNCS 0x989680 ;  /* 0x009896800000895d */ /* 0x002fea0003900000 */
[----:B------:R-:W1:Y:S02]  /*6920*/  @!P0 SYNCS.PHASECHK.TRANS64 P0, [R9+URZ], R4 ;  /* 0x00000004090085a7 */ /* 0x000e64000800007f */
[----:B-1----:R-:W-:Y:S05]  /*6930*/  @!P0 BRA `(.L_x_126) ;  /* 0xfffffffc00f08947 */ /* 0x002fea000383ffff */
[----:B------:R-:W-:Y:S05]  /*6940*/  BRA `(.L_x_163) ;  /* 0xffffffec00947947 */ /* 0x000fea000383ffff */
.L_x_127:
[----:B0-----:R0:W1:Y:S02]  /*6950*/  SYNCS.PHASECHK.TRANS64.TRYWAIT P0, [R6+URZ], R5 ;  /* 0x00000005060075a7 */ /* 0x001064000800017f */
[----:B-1----:R-:W-:Y:S05]  /*6960*/  @!P0 NANOSLEEP.SYNCS 0x989680 ;  /* 0x009896800000895d */ /* 0x002fea0003900000 */
[----:B------:R-:W1:Y:S02]  /*6970*/  @!P0 SYNCS.PHASECHK.TRANS64 P0, [R6+URZ], R5 ;  /* 0x00000005060085a7 */ /* 0x000e64000800007f */
[----:B-1----:R-:W-:Y:S05]  /*6980*/  @!P0 BRA `(.L_x_127) ;  /* 0xfffffffc00f08947 */ /* 0x002fea000383ffff */
[----:B------:R-:W-:Y:S05]  /*6990*/  BRA `(.L_x_164) ;  /* 0xffffffec00a47947 */ /* 0x000fea000383ffff */
.L_x_128:
[----:B0-----:R0:W1:Y:S02]  /*69a0*/  SYNCS.PHASECHK.TRANS64.TRYWAIT P0, [R9+URZ], R4 ;  /* 0x00000004090075a7 */ /* 0x001064000800017f */
[----:B-1----:R-:W-:Y:S05]  /*69b0*/  @!P0 NANOSLEEP.SYNCS 0x989680 ;  /* 0x009896800000895d */ /* 0x002fea0003900000 */
[----:B------:R-:W1:Y:S02]  /*69c0*/  @!P0 SYNCS.PHASECHK.TRANS64 P0, [R9+URZ], R4 ;  /* 0x00000004090085a7 */ /* 0x000e64000800007f */
[----:B-1----:R-:W-:Y:S05]  /*69d0*/  @!P0 BRA `(.L_x_128) ;  /* 0xfffffffc00f08947 */ /* 0x002fea000383ffff */
[----:B------:R-:W-:Y:S05]  /*69e0*/  BRA `(.L_x_165) ;  /* 0xffffffec00b47947 */ /* 0x000fea000383ffff */
.L_x_129:
[----:B0-----:R0:W1:Y:S02]  /*69f0*/  SYNCS.PHASECHK.TRANS64.TRYWAIT P0, [R6+URZ], R5 ;  /* 0x00000005060075a7 */ /* 0x001064000800017f */
[----:B-1----:R-:W-:Y:S05]  /*6a00*/  @!P0 NANOSLEEP.SYNCS 0x989680 ;  /* 0x009896800000895d */ /* 0x002fea0003900000 */
[----:B------:R-:W1:Y:S02]  /*6a10*/  @!P0 SYNCS.PHASECHK.TRANS64 P0, [R6+URZ], R5 ;  /* 0x00000005060085a7 */ /* 0x000e64000800007f */
[----:B-1----:R-:W-:Y:S05]  /*6a20*/  @!P0 BRA `(.L_x_129) ;  /* 0xfffffffc00f08947 */ /* 0x002fea000383ffff */
[----:B------:R-:W-:Y:S05]  /*6a30*/  BRA `(.L_x_166) ;  /* 0xffffffec00c47947 */ /* 0x000fea000383ffff */
.L_x_130:
[----:B0-----:R0:W1:Y:S02]  /*6a40*/  SYNCS.PHASECHK.TRANS64.TRYWAIT P0, [R9+URZ], R4 ;  /* 0x00000004090075a7 */ /* 0x001064000800017f */
[----:B-1----:R-:W-:Y:S05]  /*6a50*/  @!P0 NANOSLEEP.SYNCS 0x989680 ;  /* 0x009896800000895d */ /* 0x002fea0003900000 */
[----:B------:R-:W1:Y:S02]  /*6a60*/  @!P0 SYNCS.PHASECHK.TRANS64 P0, [R9+URZ], R4 ;  /* 0x00000004090085a7 */ /* 0x000e64000800007f */
[----:B-1----:R-:W-:Y:S05]  /*6a70*/  @!P0 BRA `(.L_x_130) ;  /* 0xfffffffc00f08947 */ /* 0x002fea000383ffff */
[----:B------:R-:W-:Y:S05]  /*6a80*/  BRA `(.L_x_167) ;  /* 0xffffffec00d47947 */ /* 0x000fea000383ffff */
.L_x_131:
[----:B0-----:R0:W1:Y:S02]  /*6a90*/  SYNCS.PHASECHK.TRANS64.TRYWAIT P0, [R6+URZ], R5 ;  /* 0x00000005060075a7 */ /* 0x001064000800017f */
[----:B-1----:R-:W-:Y:S05]  /*6aa0*/  @!P0 NANOSLEEP.SYNCS 0x989680 ;  /* 0x009896800000895d */ /* 0x002fea0003900000 */
[----:B------:R-:W1:Y:S02]  /*6ab0*/  @!P0 SYNCS.PHASECHK.TRANS64 P0, [R6+URZ], R5 ;  /* 0x00000005060085a7 */ /* 0x000e64000800007f */
[----:B-1----:R-:W-:Y:S05]  /*6ac0*/  @!P0 BRA `(.L_x_131) ;  /* 0xfffffffc00f08947 */ /* 0x002fea000383ffff */
[----:B------:R-:W-:Y:S05]  /*6ad0*/  BRA `(.L_x_168) ;  /* 0xffffffec00e47947 */ /* 0x000fea000383ffff */
.L_x_132:
[----:B0-----:R0:W1:Y:S02]  /*6ae0*/  SYNCS.PHASECHK.TRANS64.TRYWAIT P0, [R9+URZ], R4 ;  /* 0x00000004090075a7 */ /* 0x001064000800017f */
[----:B-1----:R-:W-:Y:S05]  /*6af0*/  @!P0 NANOSLEEP.SYNCS 0x989680 ;  /* 0x009896800000895d */ /* 0x002fea0003900000 */
[----:B------:R-:W1:Y:S02]  /*6b00*/  @!P0 SYNCS.PHASECHK.TRANS64 P0, [R9+URZ], R4 ;  /* 0x00000004090085a7 */ /* 0x000e64000800007f */
[----:B-1----:R-:W-:Y:S05]  /*6b10*/  @!P0 BRA `(.L_x_132) ;  /* 0xfffffffc00f08947 */ /* 0x002fea000383ffff */
[----:B------:R-:W-:Y:S05]  /*6b20*/  BRA `(.L_x_169) ;  /* 0xffffffec00f47947 */ /* 0x000fea000383ffff */
.L_x_133:
[----:B0-----:R0:W1:Y:S02]  /*6b30*/  SYNCS.PHASECHK.TRANS64.TRYWAIT P0, [R6+URZ], R5 ;  /* 0x00000005060075a7 */ /* 0x001064000800017f */
[----:B-1----:R-:W-:Y:S05]  /*6b40*/  @!P0 NANOSLEEP.SYNCS 0x989680 ;  /* 0x009896800000895d */ /* 0x002fea0003900000 */
[----:B------:R-:W1:Y:S02]  /*6b50*/  @!P0 SYNCS.PHASECHK.TRANS64 P0, [R6+URZ], R5 ;  /* 0x00000005060085a7 */ /* 0x000e64000800007f */
[----:B-1----:R-:W-:Y:S05]  /*6b60*/  @!P0 BRA `(.L_x_133) ;  /* 0xfffffffc00f08947 */ /* 0x002fea000383ffff */
[----:B------:R-:W-:Y:S05]  /*6b70*/  BRA `(.L_x_170) ;  /* 0xfffffff000047947 */ /* 0x000fea000383ffff */
.L_x_134:
[----:B0-----:R0:W1:Y:S02]  /*6b80*/  SYNCS.PHASECHK.TRANS64.TRYWAIT P0, [R9+URZ], R4 ;  /* 0x00000004090075a7 */ /* 0x001064000800017f */
[----:B-1----:R-:W-:Y:S05]  /*6b90*/  @!P0 NANOSLEEP.SYNCS 0x989680 ;  /* 0x009896800000895d */ /* 0x002fea0003900000 */
[----:B------:R-:W1:Y:S02]  /*6ba0*/  @!P0 SYNCS.PHASECHK.TRANS64 P0, [R9+URZ], R4 ;  /* 0x00000004090085a7 */ /* 0x000e64000800007f */
[----:B-1----:R-:W-:Y:S05]  /*6bb0*/  @!P0 BRA `(.L_x_134) ;  /* 0xfffffffc00f08947 */ /* 0x002fea000383ffff */
[----:B------:R-:W-:Y:S05]  /*6bc0*/  BRA `(.L_x_171) ;  /* 0xfffffff000147947 */ /* 0x000fea000383ffff */
.L_x_135:
[----:B0-----:R0:W1:Y:S02]  /*6bd0*/  SYNCS.PHASECHK.TRANS64.TRYWAIT P0, [R6+URZ], R5 ;  /* 0x00000005060075a7 */ /* 0x001064000800017f */
[----:B-1----:R-:W-:Y:S05]  /*6be0*/  @!P0 NANOSLEEP.SYNCS 0x989680 ;  /* 0x009896800000895d */ /* 0x002fea0003900000 */
[----:B------:R-:W1:Y:S02]  /*6bf0*/  @!P0 SYNCS.PHASECHK.TRANS64 P0, [R6+URZ], R5 ;  /* 0x00000005060085a7 */ /* 0x000e64000800007f */
[----:B-1----:R-:W-:Y:S05]  /*6c00*/  @!P0 BRA `(.L_x_135) ;  /* 0xfffffffc00f08947 */ /* 0x002fea000383ffff */
[----:B------:R-:W-:Y:S05]  /*6c10*/  BRA `(.L_x_172) ;  /* 0xfffffff000247947 */ /* 0x000fea000383ffff */
.L_x_136:
[----:B0-----:R0:W1:Y:S02]  /*6c20*/  SYNCS.PHASECHK.TRANS64.TRYWAIT P0, [R9+URZ], R4 ;  /* 0x00000004090075a7 */ /* 0x001064000800017f */
[----:B-1----:R-:W-:Y:S05]  /*6c30*/  @!P0 NANOSLEEP.SYNCS 0x989680 ;  /* 0x009896800000895d */ /* 0x002fea0003900000 */
[----:B------:R-:W1:Y:S02]  /*6c40*/  @!P0 SYNCS.PHASECHK.TRANS64 P0, [R9+URZ], R4 ;  /* 0x00000004090085a7 */ /* 0x000e64000800007f */
[----:B-1----:R-:W-:Y:S05]  /*6c50*/  @!P0 BRA `(.L_x_136) ;  /* 0xfffffffc00f08947 */ /* 0x002fea000383ffff */
[----:B------:R-:W-:Y:S05]  /*6c60*/  BRA `(.L_x_173) ;  /* 0xfffffff000347947 */ /* 0x000fea000383ffff */
.L_x_137:
[----:B0-----:R0:W1:Y:S02]  /*6c70*/  SYNCS.PHASECHK.TRANS64.TRYWAIT P0, [R6+URZ], R5 ;  /* 0x00000005060075a7 */ /* 0x001064000800017f */
[----:B-1----:R-:W-:Y:S05]  /*6c80*/  @!P0 NANOSLEEP.SYNCS 0x989680 ;  /* 0x009896800000895d */ /* 0x002fea0003900000 */
[----:B------:R-:W1:Y:S02]  /*6c90*/  @!P0 SYNCS.PHASECHK.TRANS64 P0, [R6+URZ], R5 ;  /* 0x00000005060085a7 */ /* 0x000e64000800007f */
[----:B-1----:R-:W-:Y:S05]  /*6ca0*/  @!P0 BRA `(.L_x_137) ;  /* 0xfffffffc00f08947 */ /* 0x002fea000383ffff */
[----:B------:R-:W-:Y:S05]  /*6cb0*/  BRA `(.L_x_174) ;  /* 0xfffffff000447947 */ /* 0x000fea000383ffff */
.L_x_138:
[----:B0-----:R0:W1:Y:S02]  /*6cc0*/  SYNCS.PHASECHK.TRANS64.TRYWAIT P0, [R9+URZ], R4 ;  /* 0x00000004090075a7 */ /* 0x001064000800017f */
[----:B-1----:R-:W-:Y:S05]  /*6cd0*/  @!P0 NANOSLEEP.SYNCS 0x989680 ;  /* 0x009896800000895d */ /* 0x002fea0003900000 */
[----:B------:R-:W1:Y:S02]  /*6ce0*/  @!P0 SYNCS.PHASECHK.TRANS64 P0, [R9+URZ], R4 ;  /* 0x00000004090085a7 */ /* 0x000e64000800007f */
[----:B-1----:R-:W-:Y:S05]  /*6cf0*/  @!P0 BRA `(.L_x_138) ;  /* 0xfffffffc00f08947 */ /* 0x002fea000383ffff */
[----:B------:R-:W-:Y:S05]  /*6d00*/  BRA `(.L_x_175) ;  /* 0xfffffff000547947 */ /* 0x000fea000383ffff */
.L_x_139:
[----:B0-----:R0:W1:Y:S02]  /*6d10*/  SYNCS.PHASECHK.TRANS64.TRYWAIT P0, [R6+URZ], R5 ;  /* 0x00000005060075a7 */ /* 0x001064000800017f */
[----:B-1----:R-:W-:Y:S05]  /*6d20*/  @!P0 NANOSLEEP.SYNCS 0x989680 ;  /* 0x009896800000895d */ /* 0x002fea0003900000 */
[----:B------:R-:W1:Y:S02]  /*6d30*/  @!P0 SYNCS.PHASECHK.TRANS64 P0, [R6+URZ], R5 ;  /* 0x00000005060085a7 */ /* 0x000e64000800007f */
[----:B-1----:R-:W-:Y:S05]  /*6d40*/  @!P0 BRA `(.L_x_139) ;  /* 0xfffffffc00f08947 */ /* 0x002fea000383ffff */
[----:B------:R-:W-:Y:S05]  /*6d50*/  BRA `(.L_x_176) ;  /* 0xfffffff000647947 */ /* 0x000fea000383ffff */
.L_x_140:
[----:B0-----:R0:W1:Y:S02]  /*6d60*/  SYNCS.PHASECHK.TRANS64.TRYWAIT P0, [R9+URZ], R4 ;  /* 0x00000004090075a7 */ /* 0x001064000800017f */
[----:B-1----:R-:W-:Y:S05]  /*6d70*/  @!P0 NANOSLEEP.SYNCS 0x989680 ;  /* 0x009896800000895d */ /* 0x002fea0003900000 */
[----:B------:R-:W1:Y:S02]  /*6d80*/  @!P0 SYNCS.PHASECHK.TRANS64 P0, [R9+URZ], R4 ;  /* 0x00000004090085a7 */ /* 0x000e64000800007f */
[----:B-1----:R-:W-:Y:S05]  /*6d90*/  @!P0 BRA `(.L_x_140) ;  /* 0xfffffffc00f08947 */ /* 0x002fea000383ffff */
[----:B------:R-:W-:Y:S05]  /*6da0*/  BRA `(.L_x_177) ;  /* 0xfffffff000747947 */ /* 0x000fea000383ffff */
.L_x_141:
[----:B0-----:R0:W1:Y:S02]  /*6db0*/  SYNCS.PHASECHK.TRANS64.TRYWAIT P0, [R6+URZ], R5 ;  /* 0x00000005060075a7 */ /* 0x001064000800017f */
[----:B-1----:R-:W-:Y:S05]  /*6dc0*/  @!P0 NANOSLEEP.SYNCS 0x989680 ;  /* 0x009896800000895d */ /* 0x002fea0003900000 */
[----:B------:R-:W1:Y:S02]  /*6dd0*/  @!P0 SYNCS.PHASECHK.TRANS64 P0, [R6+URZ], R5 ;  /* 0x00000005060085a7 */ /* 0x000e64000800007f */
[----:B-1----:R-:W-:Y:S05]  /*6de0*/  @!P0 BRA `(.L_x_141) ;  /* 0xfffffffc00f08947 */ /* 0x002fea000383ffff */
[----:B------:R-:W-:Y:S05]  /*6df0*/  BRA `(.L_x_178) ;  /* 0xfffffff000847947 */ /* 0x000fea000383ffff */
.L_x_142:
[----:B0-----:R0:W1:Y:S02]  /*6e00*/  SYNCS.PHASECHK.TRANS64.TRYWAIT P0, [R9+URZ], R4 ;  /* 0x00000004090075a7 */ /* 0x001064000800017f */
[----:B-1----:R-:W-:Y:S05]  /*6e10*/  @!P0 NANOSLEEP.SYNCS 0x989680 ;  /* 0x009896800000895d */ /* 0x002fea0003900000 */
[----:B------:R-:W1:Y:S02]  /*6e20*/  @!P0 SYNCS.PHASECHK.TRANS64 P0, [R9+URZ], R4 ;  /* 0x00000004090085a7 */ /* 0x000e64000800007f */
[----:B-1----:R-:W-:Y:S05]  /*6e30*/  @!P0 BRA `(.L_x_142) ;  /* 0xfffffffc00f08947 */ /* 0x002fea000383ffff */
[----:B------:R-:W-:Y:S05]  /*6e40*/  BRA `(.L_x_179) ;  /* 0xfffffff000947947 */ /* 0x000fea000383ffff */
.L_x_143:
[----:B0-----:R0:W1:Y:S02]  /*6e50*/  SYNCS.PHASECHK.TRANS64.TRYWAIT P0, [R6+URZ], R5 ;  /* 0x00000005060075a7 */ /* 0x001064000800017f */
[----:B-1----:R-:W-:Y:S05]  /*6e60*/  @!P0 NANOSLEEP.SYNCS 0x989680 ;  /* 0x009896800000895d */ /* 0x002fea0003900000 */
[----:B------:R-:W1:Y:S02]  /*6e70*/  @!P0 SYNCS.PHASECHK.TRANS64 P0, [R6+URZ], R5 ;  /* 0x00000005060085a7 */ /* 0x000e64000800007f */
[----:B-1----:R-:W-:Y:S05]  /*6e80*/  @!P0 BRA `(.L_x_143) ;  /* 0xfffffffc00f08947 */ /* 0x002fea000383ffff */
[----:B------:R-:W-:Y:S05]  /*6e90*/  BRA `(.L_x_180) ;  /* 0xfffffff000a47947 */ /* 0x000fea000383ffff */
.L_x_144:
[----:B0-----:R0:W1:Y:S02]  /*6ea0*/  SYNCS.PHASECHK.TRANS64.TRYWAIT P0, [R9+URZ], R4 ;  /* 0x00000004090075a7 */ /* 0x001064000800017f */
[----:B-1----:R-:W-:Y:S05]  /*6eb0*/  @!P0 NANOSLEEP.SYNCS 0x989680 ;  /* 0x009896800000895d */ /* 0x002fea0003900000 */
[----:B------:R-:W1:Y:S02]  /*6ec0*/  @!P0 SYNCS.PHASECHK.TRANS64 P0, [R9+URZ], R4 ;  /* 0x00000004090085a7 */ /* 0x000e64000800007f */
[----:B-1----:R-:W-:Y:S05]  /*6ed0*/  @!P0 BRA `(.L_x_144) ;  /* 0xfffffffc00f08947 */ /* 0x002fea000383ffff */
[----:B------:R-:W-:Y:S05]  /*6ee0*/  BRA `(.L_x_181) ;  /* 0xfffffff000b47947 */ /* 0x000fea000383ffff */
.L_x_145:
[----:B0-----:R0:W1:Y:S02]  /*6ef0*/  SYNCS.PHASECHK.TRANS64.TRYWAIT P0, [R6+URZ], R5 ;  /* 0x00000005060075a7 */ /* 0x001064000800017f */
[----:B-1----:R-:W-:Y:S05]  /*6f00*/  @!P0 NANOSLEEP.SYNCS 0x989680 ;  /* 0x009896800000895d */ /* 0x002fea0003900000 */
[----:B------:R-:W1:Y:S02]  /*6f10*/  @!P0 SYNCS.PHASECHK.TRANS64 P0, [R6+URZ], R5 ;  /* 0x00000005060085a7 */ /* 0x000e64000800007f */
[----:B-1----:R-:W-:Y:S05]  /*6f20*/  @!P0 BRA `(.L_x_145) ;  /* 0xfffffffc00f08947 */ /* 0x002fea000383ffff */
[----:B------:R-:W-:Y:S05]  /*6f30*/  BRA `(.L_x_182) ;  /* 0xfffffff000c47947 */ /* 0x000fea000383ffff */
.L_x_146:
[----:B0-----:R0:W1:Y:S02]  /*6f40*/  SYNCS.PHASECHK.TRANS64.TRYWAIT P0, [R9+URZ], R4 ;  /* 0x00000004090075a7 */ /* 0x001064000800017f */
[----:B-1----:R-:W-:Y:S05]  /*6f50*/  @!P0 NANOSLEEP.SYNCS 0x989680 ;  /* 0x009896800000895d */ /* 0x002fea0003900000 */
[----:B------:R-:W1:Y:S02]  /*6f60*/  @!P0 SYNCS.PHASECHK.TRANS64 P0, [R9+URZ], R4 ;  /* 0x00000004090085a7 */ /* 0x000e64000800007f */
[----:B-1----:R-:W-:Y:S05]  /*6f70*/  @!P0 BRA `(.L_x_146) ;  /* 0xfffffffc00f08947 */ /* 0x002fea000383ffff */
[----:B------:R-:W-:Y:S05]  /*6f80*/  BRA `(.L_x_183) ;  /* 0xfffffff000d47947 */ /* 0x000fea000383ffff */
.L_x_147:
[----:B0-----:R0:W1:Y:S02]  /*6f90*/  SYNCS.PHASECHK.TRANS64.TRYWAIT P0, [R6+URZ], R5 ;  /* 0x00000005060075a7 */ /* 0x001064000800017f */
[----:B-1----:R-:W-:Y:S05]  /*6fa0*/  @!P0 NANOSLEEP.SYNCS 0x989680 ;  /* 0x009896800000895d */ /* 0x002fea0003900000 */
[----:B------:R-:W1:Y:S02]  /*6fb0*/  @!P0 SYNCS.PHASECHK.TRANS64 P0, [R6+URZ], R5 ;  /* 0x00000005060085a7 */ /* 0x000e64000800007f */
[----:B-1----:R-:W-:Y:S05]  /*6fc0*/  @!P0 BRA `(.L_x_147) ;  /* 0xfffffffc00f08947 */ /* 0x002fea000383ffff */
[----:B------:R-:W-:Y:S05]  /*6fd0*/  BRA `(.L_x_184) ;  /* 0xfffffff000e47947 */ /* 0x000fea000383ffff */
.L_x_148:
[----:B0-----:R0:W1:Y:S02]  /*6fe0*/  SYNCS.PHASECHK.TRANS64.TRYWAIT P0, [R9+URZ], R4 ;  /* 0x00000004090075a7 */ /* 0x001064000800017f */
[----:B-1----:R-:W-:Y:S05]  /*6ff0*/  @!P0 NANOSLEEP.SYNCS 0x989680 ;  /* 0x009896800000895d */ /* 0x002fea0003900000 */
[----:B------:R-:W1:Y:S02]  /*7000*/  @!P0 SYNCS.PHASECHK.TRANS64 P0, [R9+URZ], R4 ;  /* 0x00000004090085a7 */ /* 0x000e64000800007f */
[----:B-1----:R-:W-:Y:S05]  /*7010*/  @!P0 BRA `(.L_x_148) ;  /* 0xfffffffc00f08947 */ /* 0x002fea000383ffff */
[----:B------:R-:W-:Y:S05]  /*7020*/  BRA `(.L_x_185) ;  /* 0xfffffff000f47947 */ /* 0x000fea000383ffff */
.L_x_149:
[----:B0-----:R0:W1:Y:S02]  /*7030*/  SYNCS.PHASECHK.TRANS64.TRYWAIT P0, [R6+URZ], R5 ;  /* 0x00000005060075a7 */ /* 0x001064000800017f */
[----:B-1----:R-:W-:Y:S05]  /*7040*/  @!P0 NANOSLEEP.SYNCS 0x989680 ;  /* 0x009896800000895d */ /* 0x002fea0003900000 */
[----:B------:R-:W1:Y:S02]  /*7050*/  @!P0 SYNCS.PHASECHK.TRANS64 P0, [R6+URZ], R5 ;  /* 0x00000005060085a7 */ /* 0x000e64000800007f */
[----:B-1----:R-:W-:Y:S05]  /*7060*/  @!P0 BRA `(.L_x_149) ;  /* 0xfffffffc00f08947 */ /* 0x002fea000383ffff */
[----:B------:R-:W-:Y:S05]  /*7070*/  BRA `(.L_x_186) ;  /* 0xfffffff400047947 */ /* 0x000fea000383ffff */
.L_x_150:
[----:B0-----:R0:W1:Y:S02]  /*7080*/  SYNCS.PHASECHK.TRANS64.TRYWAIT P0, [R9+URZ], R4 ;  /* 0x00000004090075a7 */ /* 0x001064000800017f */
[----:B-1----:R-:W-:Y:S05]  /*7090*/  @!P0 NANOSLEEP.SYNCS 0x989680 ;  /* 0x009896800000895d */ /* 0x002fea0003900000 */
[----:B------:R-:W1:Y:S02]  /*70a0*/  @!P0 SYNCS.PHASECHK.TRANS64 P0, [R9+URZ], R4 ;  /* 0x00000004090085a7 */ /* 0x000e64000800007f */
[----:B-1----:R-:W-:Y:S05]  /*70b0*/  @!P0 BRA `(.L_x_150) ;  /* 0xfffffffc00f08947 */ /* 0x002fea000383ffff */
[----:B------:R-:W-:Y:S05]  /*70c0*/  BRA `(.L_x_187) ;  /* 0xfffffff400147947 */ /* 0x000fea000383ffff */
.L_x_151:
[----:B-1----:R1:W2:Y:S02]  /*70d0*/  SYNCS.PHASECHK.TRANS64.TRYWAIT P0, [R6+URZ], R5 ;  /* 0x00000005060075a7 */ /* 0x0022a4000800017f */
[----:B--2---:R-:W-:Y:S05]  /*70e0*/  @!P0 NANOSLEEP.SYNCS 0x989680 ;  /* 0x009896800000895d */ /* 0x004fea0003900000 */
[----:B------:R-:W2:Y:S02]  /*70f0*/  @!P0 SYNCS.PHASECHK.TRANS64 P0, [R6+URZ], R5 ;  /* 0x00000005060085a7 */ /* 0x000ea4000800007f */
[----:B--2---:R-:W-:Y:S05]  /*7100*/  @!P0 BRA `(.L_x_151) ;  /* 0xfffffffc00f08947 */ /* 0x004fea000383ffff */
[----:B------:R-:W-:Y:S05]  /*7110*/  BRA `(.L_x_188) ;  /* 0xfffffff4001c7947 */ /* 0x000fea000383ffff */
.L_x_189:
[----:B------:R-:W-:-:S00]  /*7120*/  BRA `(.L_x_189) ;  /* 0xfffffffc00fc7947 */ /* 0x000fc0000383ffff */
[----:B------:R-:W-:-:S00]  /*7130*/  NOP ;  /* 0x0000000000007918 */ /* 0x000fc00000000000 */
        /* <DEDUP_REMOVED lines=12> */
.L_x_190:


//--------------------- .nv.global.init           --------------------------
	.section	.nv.global.init,"aw",@progbits
.nv.global.init:
	.type		$str$22,@object
	.size		$str$22,($str$23 - $str$22)
$str$22:
        /*0000*/ 	.byte	0x6b, 0x5f, 0x74, 0x69, 0x6c, 0x65, 0x5f, 0x63, 0x6f, 0x75, 0x6e, 0x74, 0x20, 0x3e, 0x3d, 0x20
        /*0010*/ 	.byte	0x31, 0x00
	.type		$str$23,@object
	.size		$str$23,(__unnamed_1 - $str$23)
$str$23:
        /*0012*/ 	.byte	0x2f, 0x74, 0x6d, 0x70, 0x2f, 0x63, 0x75, 0x74, 0x6c, 0x61, 0x73, 0x73, 0x5f, 0x73, 0x77, 0x65
        /*0022*/ 	.byte	0x65, 0x70, 0x5f, 0x73, 0x72, 0x63, 0x2f, 0x69, 0x6e, 0x63, 0x6c, 0x75, 0x64, 0x65, 0x2f, 0x63
        /*0032*/ 	.byte	0x75, 0x74, 0x6c, 0x61, 0x73, 0x73, 0x2f, 0x67, 0x65, 0x6d, 0x6d, 0x2f, 0x63, 0x6f, 0x6c, 0x6c
        /*0042*/ 	.byte	0x65, 0x63, 0x74, 0x69, 0x76, 0x65, 0x2f, 0x73, 0x6d, 0x39, 0x30, 0x5f, 0x6d, 0x6d, 0x61, 0x5f
        /*0052*/ 	.byte	0x74, 0x6d, 0x61, 0x5f, 0x67, 0x6d, 0x6d, 0x61, 0x5f, 0x73, 0x73, 0x5f, 0x77, 0x61, 0x72, 0x70
        /*0062*/ 	.byte	0x73, 0x70, 0x65, 0x63, 0x69, 0x61, 0x6c, 0x69, 0x7a, 0x65, 0x64, 0x2e, 0x68, 0x70, 0x70, 0x00
	.type		__unnamed_1,@object
	.size		__unnamed_1,(.L_0 - __unnamed_1)
__unnamed_1:
        /*0072*/ 	.byte	0x76, 0x6f, 0x69, 0x64, 0x20, 0x63, 0x75, 0x74, 0x6c, 0x61, 0x73, 0x73, 0x3a, 0x3a, 0x67, 0x65
        /* <DEDUP_REMOVED lines=172> */
        /*0b42*/ 	.byte	0x65, 0x3a, 0x3a, 0x69, 0x64, 0x65, 0x6e, 0x74, 0x69, 0x74, 0x79, 0x5d, 0x00
.L_0:


//--------------------- .nv.shared._ZN7cutlass13device_kernelINS_4gemm6kernel13GemmUniversalIN4cute5tupleIJiiiiEEENS1_10collective13CollectiveMmaINS1_34MainloopSm90TmaGmmaWarpSpecializedILi28ENS5_IJNS4_1CILi2EEESB_NSA_ILi1EEEEEENS1_32KernelTmaWarpSpecializedPingpongEEENS5_IJNSA_ILi64EEESG_SG_EEEaNS5_IJlSC_lEEEaSI_NS4_8TiledMMAINS4_8MMA_AtomIJNS4_4SM904GMMA26MMA_64x64x32_S32S8S8_SS_TNEEEENS4_6LayoutINS5_IJSC_SC_SC_EEENS5_IJNSA_ILi0EEESR_SR_EEEEENS5_IJNS4_10UnderscoreESU_SU_EEEEENS4_23SM90_TMA_LOAD_MULTICASTENS4_14ComposedLayoutINS4_7SwizzleILi2ELi4ELi3EEENS4_18smem_ptr_flag_bitsILi8EEENSP_INS5_IJNSA_ILi8EEESG_EEENS5_IJSG_SC_EEEEEEEvNS4_8identityESX_S17_vS18_EENS_8epilogue10collective6detail29Sm90TmaWarpSpecializedAdapterINS1B_15DefaultEpilogueIaSI_SI_NS1A_6thread17LinearCombinationIaLi1EiiLNS1F_9ScaleType4KindE0ELNS_15FloatRoundStyleE2EaEENS1_15EpilogueDefaultEEEEEvvEEEEvNT_6ParamsE --------------------------
	.section	.nv.shared._ZN7cutlass13device_kernelINS_4gemm6kernel13GemmUniversalIN4cute5tupleIJiiiiEEENS1_10collective13CollectiveMmaINS1_34MainloopSm90TmaGmmaWarpSpecializedILi28ENS5_IJNS4_1CILi2EEESB_NSA_ILi1EEEEEENS1_32KernelTmaWarpSpecializedPingpongEEENS5_IJNSA_ILi64EEESG_SG_EEEaNS5_IJlSC_lEEEaSI_NS4_8TiledMMAINS4_8MMA_AtomIJNS4_4SM904GMMA26MMA_64x64x32_S32S8S8_SS_TNEEEENS4_6LayoutINS5_IJSC_SC_SC_EEENS5_IJNSA_ILi0EEESR_SR_EEEEENS5_IJNS4_10UnderscoreESU_SU_EEEEENS4_23SM90_TMA_LOAD_MULTICASTENS4_14ComposedLayoutINS4_7SwizzleILi2ELi4ELi3EEENS4_18smem_ptr_flag_bitsILi8EEENSP_INS5_IJNSA_ILi8EEESG_EEENS5_IJSG_SC_EEEEEEEvNS4_8identityESX_S17_vS18_EENS_8epilogue10collective6detail29Sm90TmaWarpSpecializedAdapterINS1B_15DefaultEpilogueIaSI_SI_NS1A_6thread17LinearCombinationIaLi1EiiLNS1F_9ScaleType4KindE0ELNS_15FloatRoundStyleE2EaEENS1_15EpilogueDefaultEEEEEvvEEEEvNT_6ParamsE,"aw",@nobits
	.sectionflags	@""
	.align	16
	.zero		1024


//--------------------- .nv.shared.reserved.0     --------------------------
	.section	.nv.shared.reserved.0,"aw",@nobits
	.weak		__nv_reservedSMEM_offset_0_alias
	.size		__nv_reservedSMEM_offset_0_alias, 0, 0
	.other		__nv_reservedSMEM_offset_0_alias,@"STO_CUDA_RESERVED_SHARED STV_DEFAULT"
__nv_reservedSMEM_offset_0_alias:
	.zero		0


//--------------------- .nv.global                --------------------------
	.section	.nv.global,"aw",@nobits
.nv.global:
	.type		_ZN40_INTERNAL_39b10ae6_4_k_cu_7b5f47d7_183144cute1_E,@object
	.size		_ZN40_INTERNAL_39b10ae6_4_k_cu_7b5f47d7_183144cute1_E,(_ZN40_INTERNAL_39b10ae6_4_k_cu_7b5f47d7_183144cuda3std3__45__cpo6cbeginE - _ZN40_INTERNAL_39b10ae6_4_k_cu_7b5f47d7_183144cute1_E)
_ZN40_INTERNAL_39b10ae6_4_k_cu_7b5f47d7_183144cute1_E:
	.zero		1
	.type		_ZN40_INTERNAL_39b10ae6_4_k_cu_7b5f47d7_183144cuda3std3__45__cpo6cbeginE,@object
	.size		_ZN40_INTERNAL_39b10ae6_4_k_cu_7b5f47d7_183144cuda3std3__45__cpo6cbeginE,(_ZN40_INTERNAL_39b10ae6_4_k_cu_7b5f47d7_183144cuda3std3__48in_placeE - _ZN40_INTERNAL_39b10ae6_4_k_cu_7b5f47d7_183144cuda3std3__45__cpo6cbeginE)
_ZN40_INTERNAL_39b10ae6_4_k_cu_7b5f47d7_183144cuda3std3__45__cpo6cbeginE:
	.zero		1
	.type		_ZN40_INTERNAL_39b10ae6_4_k_cu_7b5f47d7_183144cuda3std3__48in_placeE,@object
	.size		_ZN40_INTERNAL_39b10ae6_4_k_cu_7b5f47d7_183144cuda3std3__48in_placeE,(_ZN40_INTERNAL_39b10ae6_4_k_cu_7b5f47d7_183144cuda3std6ranges3__45__cpo9iter_moveE - _ZN40_INTERNAL_39b10ae6_4_k_cu_7b5f47d7_183144cuda3std3__48in_placeE)
_ZN40_INTERNAL_39b10ae6_4_k_cu_7b5f47d7_183144cuda3std3__48in_placeE:
	.zero		1
	.type		_ZN40_INTERNAL_39b10ae6_4_k_cu_7b5f47d7_183144cuda3std6ranges3__45__cpo9iter_moveE,@object
	.size		_ZN40_INTERNAL_39b10ae6_4_k_cu_7b5f47d7_183144cuda3std6ranges3__45__cpo9iter_moveE,(_ZN40_INTERNAL_39b10ae6_4_k_cu_7b5f47d7_183144cuda3std3__45__cpo5beginE - _ZN40_INTERNAL_39b10ae6_4_k_cu_7b5f47d7_183144cuda3std6ranges3__45__cpo9iter_moveE)
_ZN40_INTERNAL_39b10ae6_4_k_cu_7b5f47d7_183144cuda3std6ranges3__45__cpo9iter_moveE:
	.zero		1
	.type		_ZN40_INTERNAL_39b10ae6_4_k_cu_7b5f47d7_183144cuda3std3__45__cpo5beginE,@object
	.size		_ZN40_INTERNAL_39b10ae6_4_k_cu_7b5f47d7_183144cuda3std3__45__cpo5beginE,(_ZN40_INTERNAL_39b10ae6_4_k_cu_7b5f47d7_183144cuda3std3__442_GLOBAL__N__39b10ae6_4_k_cu_7b5f47d7_183146ignoreE - _ZN40_INTERNAL_39b10ae6_4_k_cu_7b5f47d7_183144cuda3std3__45__cpo5beginE)
_ZN40_INTERNAL_39b10ae6_4_k_cu_7b5f47d7_183144cuda3std3__45__cpo5beginE:
	.zero		1
	.type		_ZN40_INTERNAL_39b10ae6_4_k_cu_7b5f47d7_183144cuda3std3__442_GLOBAL__N__39b10ae6_4_k_cu_7b5f47d7_183146ignoreE,@object
	.size		_ZN40_INTERNAL_39b10ae6_4_k_cu_7b5f47d7_183144cuda3std3__442_GLOBAL__N__39b10ae6_4_k_cu_7b5f47d7_183146ignoreE,(_ZN40_INTERNAL_39b10ae6_4_k_cu_7b5f47d7_183144cute7productE - _ZN40_INTERNAL_39b10ae6_4_k_cu_7b5f47d7_183144cuda3std3__442_GLOBAL__N__39b10ae6_4_k_cu_7b5f47d7_183146ignoreE)
_ZN40_INTERNAL_39b10ae6_4_k_cu_7b5f47d7_183144cuda3std3__442_GLOBAL__N__39b10ae6_4_k_cu_7b5f47d7_183146ignoreE:
	.zero		1
	.type		_ZN40_INTERNAL_39b10ae6_4_k_cu_7b5f47d7_183144cute7productE,@object
	.size		_ZN40_INTERNAL_39b10ae6_4_k_cu_7b5f47d7_183144cute7productE,(_ZN40_INTERNAL_39b10ae6_4_k_cu_7b5f47d7_183144cuda3std3__45__cpo3endE - _ZN40_INTERNAL_39b10ae6_4_k_cu_7b5f47d7_183144cute7productE)
_ZN40_INTERNAL_39b10ae6_4_k_cu_7b5f47d7_183144cute7productE:
	.zero		1
	.type		_ZN40_INTERNAL_39b10ae6_4_k_cu_7b5f47d7_183144cuda3std3__45__cpo3endE,@object
	.size		_ZN40_INTERNAL_39b10ae6_4_k_cu_7b5f47d7_183144cuda3std3__45__cpo3endE,(_ZN40_INTERNAL_39b10ae6_4_k_cu_7b5f47d7_183144cuda3std3__419piecewise_constructE - _ZN40_INTERNAL_39b10ae6_4_k_cu_7b5f47d7_183144cuda3std3__45__cpo3endE)
_ZN40_INTERNAL_39b10ae6_4_k_cu_7b5f47d7_183144cuda3std3__45__cpo3endE:
	.zero		1
	.type		_ZN40_INTERNAL_39b10ae6_4_k_cu_7b5f47d7_183144cuda3std3__419piecewise_constructE,@object
	.size		_ZN40_INTERNAL_39b10ae6_4_k_cu_7b5f47d7_183144cuda3std3__419piecewise_constructE,(_ZN40_INTERNAL_39b10ae6_4_k_cu_7b5f47d7_183144cuda3std3__45__cpo4cendE - _ZN40_INTERNAL_39b10ae6_4_k_cu_7b5f47d7_183144cuda3std3__419piecewise_constructE)
_ZN40_INTERNAL_39b10ae6_4_k_cu_7b5f47d7_183144cuda3std3__419piecewise_constructE:
	.zero		1
	.type		_ZN40_INTERNAL_39b10ae6_4_k_cu_7b5f47d7_183144cuda3std3__45__cpo4cendE,@object
	.size		_ZN40_INTERNAL_39b10ae6_4_k_cu_7b5f47d7_183144cuda3std3__45__cpo4cendE,(_ZN40_INTERNAL_39b10ae6_4_k_cu_7b5f47d7_183144cuda3std6ranges3__45__cpo4swapE - _ZN40_INTERNAL_39b10ae6_4_k_cu_7b5f47d7_183144cuda3std3__45__cpo4cendE)
_ZN40_INTERNAL_39b10ae6_4_k_cu_7b5f47d7_183144cuda3std3__45__cpo4cendE:
	.zero		1
	.type		_ZN40_INTERNAL_39b10ae6_4_k_cu_7b5f47d7_183144cuda3std6ranges3__45__cpo4swapE,@object
	.size		_ZN40_INTERNAL_39b10ae6_4_k_cu_7b5f47d7_183144cuda3std6ranges3__45__cpo4swapE,(.L_8 - _ZN40_INTERNAL_39b10ae6_4_k_cu_7b5f47d7_183144cuda3std6ranges3__45__cpo4swapE)
_ZN40_INTERNAL_39b10ae6_4_k_cu_7b5f47d7_183144cuda3std6ranges3__45__cpo4swapE:
	.zero		1
.L_8:


//--------------------- .nv.constant0._ZN7cutlass13device_kernelINS_4gemm6kernel13GemmUniversalIN4cute5tupleIJiiiiEEENS1_10collective13CollectiveMmaINS1_34MainloopSm90TmaGmmaWarpSpecializedILi28ENS5_IJNS4_1CILi2EEESB_NSA_ILi1EEEEEENS1_32KernelTmaWarpSpecializedPingpongEEENS5_IJNSA_ILi64EEESG_SG_EEEaNS5_IJlSC_lEEEaSI_NS4_8TiledMMAINS4_8MMA_AtomIJNS4_4SM904GMMA26MMA_64x64x32_S32S8S8_SS_TNEEEENS4_6LayoutINS5_IJSC_SC_SC_EEENS5_IJNSA_ILi0EEESR_SR_EEEEENS5_IJNS4_10UnderscoreESU_SU_EEEEENS4_23SM90_TMA_LOAD_MULTICASTENS4_14ComposedLayoutINS4_7SwizzleILi2ELi4ELi3EEENS4_18smem_ptr_flag_bitsILi8EEENSP_INS5_IJNSA_ILi8EEESG_EEENS5_IJSG_SC_EEEEEEEvNS4_8identityESX_S17_vS18_EENS_8epilogue10collective6detail29Sm90TmaWarpSpecializedAdapterINS1B_15DefaultEpilogueIaSI_SI_NS1A_6thread17LinearCombinationIaLi1EiiLNS1F_9ScaleType4KindE0ELNS_15FloatRoundStyleE2EaEENS1_15EpilogueDefaultEEEEEvvEEEEvNT_6ParamsE --------------------------
	.section	.nv.constant0._ZN7cutlass13device_kernelINS_4gemm6kernel13GemmUniversalIN4cute5tupleIJiiiiEEENS1_10collective13CollectiveMmaINS1_34MainloopSm90TmaGmmaWarpSpecializedILi28ENS5_IJNS4_1CILi2EEESB_NSA_ILi1EEEEEENS1_32KernelTmaWarpSpecializedPingpongEEENS5_IJNSA_ILi64EEESG_SG_EEEaNS5_IJlSC_lEEEaSI_NS4_8TiledMMAINS4_8MMA_AtomIJNS4_4SM904GMMA26MMA_64x64x32_S32S8S8_SS_TNEEEENS4_6LayoutINS5_IJSC_SC_SC_EEENS5_IJNSA_ILi0EEESR_SR_EEEEENS5_IJNS4_10UnderscoreESU_SU_EEEEENS4_23SM90_TMA_LOAD_MULTICASTENS4_14ComposedLayoutINS4_7SwizzleILi2ELi4ELi3EEENS4_18smem_ptr_flag_bitsILi8EEENSP_INS5_IJNSA_ILi8EEESG_EEENS5_IJSG_SC_EEEEEEEvNS4_8identityESX_S17_vS18_EENS_8epilogue10collective6detail29Sm90TmaWarpSpecializedAdapterINS1B_15DefaultEpilogueIaSI_SI_NS1A_6thread17LinearCombinationIaLi1EiiLNS1F_9ScaleType4KindE0ELNS_15FloatRoundStyleE2EaEENS1_15EpilogueDefaultEEEEEvvEEEEvNT_6ParamsE,"a",@progbits
	.sectionflags	@""
	.align	4
.nv.constant0._ZN7cutlass13device_kernelINS_4gemm6kernel13GemmUniversalIN4cute5tupleIJiiiiEEENS1_10collective13CollectiveMmaINS1_34MainloopSm90TmaGmmaWarpSpecializedILi28ENS5_IJNS4_1CILi2EEESB_NSA_ILi1EEEEEENS1_32KernelTmaWarpSpecializedPingpongEEENS5_IJNSA_ILi64EEESG_SG_EEEaNS5_IJlSC_lEEEaSI_NS4_8TiledMMAINS4_8MMA_AtomIJNS4_4SM904GMMA26MMA_64x64x32_S32S8S8_SS_TNEEEENS4_6LayoutINS5_IJSC_SC_SC_EEENS5_IJNSA_ILi0EEESR_SR_EEEEENS5_IJNS4_10UnderscoreESU_SU_EEEEENS4_23SM90_TMA_LOAD_MULTICASTENS4_14ComposedLayoutINS4_7SwizzleILi2ELi4ELi3EEENS4_18smem_ptr_flag_bitsILi8EEENSP_INS5_IJNSA_ILi8EEESG_EEENS5_IJSG_SC_EEEEEEEvNS4_8identityESX_S17_vS18_EENS_8epilogue10collective6detail29Sm90TmaWarpSpecializedAdapterINS1B_15DefaultEpilogueIaSI_SI_NS1A_6thread17LinearCombinationIaLi1EiiLNS1F_9ScaleType4KindE0ELNS_15FloatRoundStyleE2EaEENS1_15EpilogueDefaultEEEEEvvEEEEvNT_6ParamsE:
	.zero		1664


//--------------------- SYMBOLS --------------------------

	.type		.nv.reservedSmem.offset0,@object
	.size		.nv.reservedSmem.offset0,0x4
	.type		__assertfail,@function
